	.target	sm_90a

	.elftype	@"ET_EXEC"


//--------------------- .note.nv.tkinfo           --------------------------
	.section	.note.nv.tkinfo,"",@"SHT_NOTE"
	.sectionflags	@"SHF_NOTE_NV_TKINFO"
	.tkinfo
        /*0018*/ 	.word	0x00000002
        /*0030*/ 	.string	""
        /*0030*/ 	.string	"ptxas"
        /*0030*/ 	.string	"Cuda compilation tools, release 13.0, V13.0.88"
        /*0030*/ 	.string	"Build cuda_13.0.r13.0/compiler.36424714_0"
        /*0030*/ 	.string	"-arch sm_90a -m 64 "



//--------------------- .note.nv.cuinfo           --------------------------
	.section	.note.nv.cuinfo,"",@"SHT_NOTE"
	.sectionflags	@"SHF_NOTE_NV_CUINFO"
        /*0018*/ 	.short	0x0002
        /*001a*/ 	.short	0x005a
        /*001c*/ 	.short	0x0082
	.zero		2


//--------------------- .nv.info                  --------------------------
	.section	.nv.info,"",@"SHT_CUDA_INFO"
	.align	4


	//----- nvinfo : EIATTR_REGCOUNT
	.align		4
        /*0000*/ 	.byte	0x04, 0x2f
        /*0002*/ 	.short	(.L_15 - .L_14)
	.align		4
.L_14:
        /*0004*/ 	.word	index@(_ZN7cutlass13device_kernelINS_4gemm6kernel13GemmUniversalIN4cute5tupleIJiiiiEEENS1_10collective13CollectiveMmaINS1_34MainloopSm90TmaGmmaWarpSpecializedILi4ENS5_IJNS4_1CILi2EEESB_NSA_ILi1EEEEEENS1_35KernelTmaWarpSpecializedCooperativeEEENS5_IJNSA_ILi128EEENSA_ILi64EEESH_EEENS_6half_tENS5_IJlSC_lEEESJ_SK_NS4_8TiledMMAINS4_8MMA_AtomIJNS4_4SM904GMMA25MMA_64x64x16_F32F16F16_SSILNSO_5MajorE0ELSQ_0ELNSO_7ScaleInE1ELSR_1EEEEEENS4_6LayoutINS5_IJSB_SC_SC_EEENS5_IJSC_NSA_ILi0EEESW_EEEEENS5_IJNS4_10UnderscoreESZ_SZ_EEEEENS4_23SM90_TMA_LOAD_MULTICASTENS4_14ComposedLayoutINS4_7SwizzleILi3ELi4ELi3EEENS4_18smem_ptr_flag_bitsILi16EEENSU_INS5_IJNSA_ILi8EEESH_EEENS5_IJSH_SC_EEEEEEEvNS4_8identityES12_S1C_vS1D_EENS_8epilogue10collective6detail29Sm90TmaWarpSpecializedAdapterINS1G_15DefaultEpilogueISJ_SK_SK_NS1F_6thread17LinearCombinationISJ_Li1EffLNS1K_9ScaleType4KindE0ELNS_15FloatRoundStyleE2ESJ_EENS1_15EpilogueDefaultEEEEEvvEEEEvNT_6ParamsE)
        /*0008*/ 	.word	0x000000a8


	//----- nvinfo : EIATTR_FRAME_SIZE
	.align		4
.L_15:
        /*000c*/ 	.byte	0x04, 0x11
        /*000e*/ 	.short	(.L_17 - .L_16)
	.align		4
.L_16:
        /*0010*/ 	.word	index@(_ZN7cutlass13device_kernelINS_4gemm6kernel13GemmUniversalIN4cute5tupleIJiiiiEEENS1_10collective13CollectiveMmaINS1_34MainloopSm90TmaGmmaWarpSpecializedILi4ENS5_IJNS4_1CILi2EEESB_NSA_ILi1EEEEEENS1_35KernelTmaWarpSpecializedCooperativeEEENS5_IJNSA_ILi128EEENSA_ILi64EEESH_EEENS_6half_tENS5_IJlSC_lEEESJ_SK_NS4_8TiledMMAINS4_8MMA_AtomIJNS4_4SM904GMMA25MMA_64x64x16_F32F16F16_SSILNSO_5MajorE0ELSQ_0ELNSO_7ScaleInE1ELSR_1EEEEEENS4_6LayoutINS5_IJSB_SC_SC_EEENS5_IJSC_NSA_ILi0EEESW_EEEEENS5_IJNS4_10UnderscoreESZ_SZ_EEEEENS4_23SM90_TMA_LOAD_MULTICASTENS4_14ComposedLayoutINS4_7SwizzleILi3ELi4ELi3EEENS4_18smem_ptr_flag_bitsILi16EEENSU_INS5_IJNSA_ILi8EEESH_EEENS5_IJSH_SC_EEEEEEEvNS4_8identityES12_S1C_vS1D_EENS_8epilogue10collective6detail29Sm90TmaWarpSpecializedAdapterINS1G_15DefaultEpilogueISJ_SK_SK_NS1F_6thread17LinearCombinationISJ_Li1EffLNS1K_9ScaleType4KindE0ELNS_15FloatRoundStyleE2ESJ_EENS1_15EpilogueDefaultEEEEEvvEEEEvNT_6ParamsE)
        /*0014*/ 	.word	0x00000000


	//----- nvinfo : EIATTR_MIN_STACK_SIZE
	.align		4
.L_17:
        /*0018*/ 	.byte	0x04, 0x12
        /*001a*/ 	.short	(.L_19 - .L_18)
	.align		4
.L_18:
        /*001c*/ 	.word	index@(_ZN7cutlass13device_kernelINS_4gemm6kernel13GemmUniversalIN4cute5tupleIJiiiiEEENS1_10collective13CollectiveMmaINS1_34MainloopSm90TmaGmmaWarpSpecializedILi4ENS5_IJNS4_1CILi2EEESB_NSA_ILi1EEEEEENS1_35KernelTmaWarpSpecializedCooperativeEEENS5_IJNSA_ILi128EEENSA_ILi64EEESH_EEENS_6half_tENS5_IJlSC_lEEESJ_SK_NS4_8TiledMMAINS4_8MMA_AtomIJNS4_4SM904GMMA25MMA_64x64x16_F32F16F16_SSILNSO_5MajorE0ELSQ_0ELNSO_7ScaleInE1ELSR_1EEEEEENS4_6LayoutINS5_IJSB_SC_SC_EEENS5_IJSC_NSA_ILi0EEESW_EEEEENS5_IJNS4_10UnderscoreESZ_SZ_EEEEENS4_23SM90_TMA_LOAD_MULTICASTENS4_14ComposedLayoutINS4_7SwizzleILi3ELi4ELi3EEENS4_18smem_ptr_flag_bitsILi16EEENSU_INS5_IJNSA_ILi8EEESH_EEENS5_IJSH_SC_EEEEEEEvNS4_8identityES12_S1C_vS1D_EENS_8epilogue10collective6detail29Sm90TmaWarpSpecializedAdapterINS1G_15DefaultEpilogueISJ_SK_SK_NS1F_6thread17LinearCombinationISJ_Li1EffLNS1K_9ScaleType4KindE0ELNS_15FloatRoundStyleE2ESJ_EENS1_15EpilogueDefaultEEEEEvvEEEEvNT_6ParamsE)
        /*0020*/ 	.word	0x00000000
.L_19:


//--------------------- .nv.compat                --------------------------
	.section	.nv.compat,"",@"SHT_CUDA_COMPAT_INFO"
	.align	4
        /*0000*/ 	.byte	0x02, 0x09, 0x01, 0x00, 0x02, 0x02, 0x04, 0x00, 0x02, 0x05, 0x05, 0x00, 0x03, 0x07, 0x01, 0x01
        /*0010*/ 	.byte	0x02, 0x03, 0x01, 0x00, 0x02, 0x06, 0x01, 0x00, 0x04, 0x0b, 0x08, 0x00, 0x00, 0x00, 0x00, 0x00
        /*0020*/ 	.byte	0x00, 0x00, 0x00, 0x00


//--------------------- .nv.info._ZN7cutlass13device_kernelINS_4gemm6kernel13GemmUniversalIN4cute5tupleIJiiiiEEENS1_10collective13CollectiveMmaINS1_34MainloopSm90TmaGmmaWarpSpecializedILi4ENS5_IJNS4_1CILi2EEESB_NSA_ILi1EEEEEENS1_35KernelTmaWarpSpecializedCooperativeEEENS5_IJNSA_ILi128EEENSA_ILi64EEESH_EEENS_6half_tENS5_IJlSC_lEEESJ_SK_NS4_8TiledMMAINS4_8MMA_AtomIJNS4_4SM904GMMA25MMA_64x64x16_F32F16F16_SSILNSO_5MajorE0ELSQ_0ELNSO_7ScaleInE1ELSR_1EEEEEENS4_6LayoutINS5_IJSB_SC_SC_EEENS5_IJSC_NSA_ILi0EEESW_EEEEENS5_IJNS4_10UnderscoreESZ_SZ_EEEEENS4_23SM90_TMA_LOAD_MULTICASTENS4_14ComposedLayoutINS4_7SwizzleILi3ELi4ELi3EEENS4_18smem_ptr_flag_bitsILi16EEENSU_INS5_IJNSA_ILi8EEESH_EEENS5_IJSH_SC_EEEEEEEvNS4_8identityES12_S1C_vS1D_EENS_8epilogue10collective6detail29Sm90TmaWarpSpecializedAdapterINS1G_15DefaultEpilogueISJ_SK_SK_NS1F_6thread17LinearCombinationISJ_Li1EffLNS1K_9ScaleType4KindE0ELNS_15FloatRoundStyleE2ESJ_EENS1_15EpilogueDefaultEEEEEvvEEEEvNT_6ParamsE --------------------------
	.section	.nv.info._ZN7cutlass13device_kernelINS_4gemm6kernel13GemmUniversalIN4cute5tupleIJiiiiEEENS1_10collective13CollectiveMmaINS1_34MainloopSm90TmaGmmaWarpSpecializedILi4ENS5_IJNS4_1CILi2EEESB_NSA_ILi1EEEEEENS1_35KernelTmaWarpSpecializedCooperativeEEENS5_IJNSA_ILi128EEENSA_ILi64EEESH_EEENS_6half_tENS5_IJlSC_lEEESJ_SK_NS4_8TiledMMAINS4_8MMA_AtomIJNS4_4SM904GMMA25MMA_64x64x16_F32F16F16_SSILNSO_5MajorE0ELSQ_0ELNSO_7ScaleInE1ELSR_1EEEEEENS4_6LayoutINS5_IJSB_SC_SC_EEENS5_IJSC_NSA_ILi0EEESW_EEEEENS5_IJNS4_10UnderscoreESZ_SZ_EEEEENS4_23SM90_TMA_LOAD_MULTICASTENS4_14ComposedLayoutINS4_7SwizzleILi3ELi4ELi3EEENS4_18smem_ptr_flag_bitsILi16EEENSU_INS5_IJNSA_ILi8EEESH_EEENS5_IJSH_SC_EEEEEEEvNS4_8identityES12_S1C_vS1D_EENS_8epilogue10collective6detail29Sm90TmaWarpSpecializedAdapterINS1G_15DefaultEpilogueISJ_SK_SK_NS1F_6thread17LinearCombinationISJ_Li1EffLNS1K_9ScaleType4KindE0ELNS_15FloatRoundStyleE2ESJ_EENS1_15EpilogueDefaultEEEEEvvEEEEvNT_6ParamsE,"",@"SHT_CUDA_INFO"
	.sectionflags	@""
	.align	4


	//----- nvinfo : EIATTR_CUDA_API_VERSION
	.align		4
        /*0000*/ 	.byte	0x04, 0x37
        /*0002*/ 	.short	(.L_21 - .L_20)
.L_20:
        /*0004*/ 	.word	0x00000082


	//----- nvinfo : EIATTR_KPARAM_INFO
	.align		4
.L_21:
        /*0008*/ 	.byte	0x04, 0x17
        /*000a*/ 	.short	(.L_23 - .L_22)
.L_22:
        /*000c*/ 	.word	0x00000000
        /*0010*/ 	.short	0x0000
        /*0012*/ 	.short	0x0070
        /*0014*/ 	.byte	0x00, 0xf0, 0x01, 0x10


	//----- nvinfo : EIATTR_SPARSE_MMA_MASK
	.align		4
.L_23:
        /*0018*/ 	.byte	0x03, 0x50
        /*001a*/ 	.short	0x0000


	//----- nvinfo : EIATTR_MAXREG_COUNT
	.align		4
        /*001c*/ 	.byte	0x03, 0x1b
        /*001e*/ 	.short	0x00a8


	//----- nvinfo : EIATTR_NUM_BARRIERS
	.align		4
        /*0020*/ 	.byte	0x02, 0x4c
        /*0022*/ 	.byte	0x01
	.zero		1


	//----- nvinfo : EIATTR_EXTERNS
	.align		4
        /*0024*/ 	.byte	0x04, 0x0f
        /*0026*/ 	.short	(.L_25 - .L_24)


	//   ....[0]....
	.align		4
.L_24:
        /*0028*/ 	.word	index@(__assertfail)


	//----- nvinfo : EIATTR_MERCURY_ISA_VERSION
	.align		4
.L_25:
        /*002c*/ 	.byte	0x03, 0x5f
        /*002e*/ 	.short	0x0101


	//----- nvinfo : EIATTR_INT_WARP_WIDE_INSTR_OFFSETS
	.align		4
        /*0030*/ 	.byte	0x04, 0x31
        /*0032*/ 	.short	(.L_27 - .L_26)


	//   ....[0]....
.L_26:
        /*0034*/ 	.word	0x00000480


	//   ....[1]....
        /*0038*/ 	.word	0x000004b0


	//   ....[2]....
        /*003c*/ 	.word	0x00000670


	//   ....[3]....
        /*0040*/ 	.word	0x00001cc0


	//----- nvinfo : EIATTR_COOP_GROUP_MASK_REGIDS
	.align		4
.L_27:
        /*0044*/ 	.byte	0x04, 0x29
        /*0046*/ 	.short	(.L_29 - .L_28)


	//   ....[0]....
.L_28:
        /*0048*/ 	.word	0xffffffff


	//   ....[1]....
        /*004c*/ 	.word	0xffffffff


	//   ....[2]....
        /*0050*/ 	.word	0xffffffff


	//   ....[3]....
        /*0054*/ 	.word	0xffffffff


	//   ....[4]....
        /*0058*/ 	.word	0xffffffff


	//   ....[5]....
        /*005c*/ 	.word	0xffffffff


	//----- nvinfo : EIATTR_COOP_GROUP_INSTR_OFFSETS
	.align		4
.L_29:
        /*0060*/ 	.byte	0x04, 0x28
        /*0062*/ 	.short	(.L_31 - .L_30)


	//   ....[0]....
.L_30:
        /*0064*/ 	.word	0x00000060


	//   ....[1]....
        /*0068*/ 	.word	0x00000070


	//   ....[2]....
        /*006c*/ 	.word	0x00000130


	//   ....[3]....
        /*0070*/ 	.word	0x000002d0


	//   ....[4]....
        /*0074*/ 	.word	0x000007f0


	//   ....[5]....
        /*0078*/ 	.word	0x00001230


	//----- nvinfo : EIATTR_REG_RECONFIG
	.align		4
.L_31:
        /*007c*/ 	.byte	0x01, 0x54
	.zero		2


	//----- nvinfo : EIATTR_SYSCALL_OFFSETS
	.align		4
        /*0080*/ 	.byte	0x04, 0x46
        /*0082*/ 	.short	(.L_33 - .L_32)


	//   ....[0]....
.L_32:
        /*0084*/ 	.word	0x000013f0


	//----- nvinfo : EIATTR_MBARRIER_INSTR_OFFSETS
	.align		4
.L_33:
        /*0088*/ 	.byte	0x04, 0x39
        /*008a*/ 	.short	(.L_35 - .L_34)


	//   ....[0]....
.L_34:
        /*008c*/ 	.word	0x00000230
        /*0090*/ 	.word	0x000000ff
        /*0094*/ 	.word	0x00000000
        /*0098*/ 	.short	0x0100
        /*009a*/ 	.byte	0x08
	.zero		1


	//   ....[1]....
        /*009c*/ 	.word	0x00000240
        /*00a0*/ 	.word	0x000000ff
        /*00a4*/ 	.word	0x00000020
        /*00a8*/ 	.short	0x0100
        /*00aa*/ 	.byte	0x08
	.zero		1


	//   ....[2]....
        /*00ac*/ 	.word	0x00000250
        /*00b0*/ 	.word	0x000000ff
        /*00b4*/ 	.word	0x00000008
        /*00b8*/ 	.short	0x0100
        /*00ba*/ 	.byte	0x08
	.zero		1


	//   ....[3]....
        /*00bc*/ 	.word	0x00000260
        /*00c0*/ 	.word	0x000000ff
        /*00c4*/ 	.word	0x00000028
        /*00c8*/ 	.short	0x0100
        /*00ca*/ 	.byte	0x08
	.zero		1


	//   ....[4]....
        /*00cc*/ 	.word	0x00000270
        /*00d0*/ 	.word	0x000000ff
        /*00d4*/ 	.word	0x00000010
        /*00d8*/ 	.short	0x0100
        /*00da*/ 	.byte	0x08
	.zero		1


	//   ....[5]....
        /*00dc*/ 	.word	0x00000280
        /*00e0*/ 	.word	0x000000ff
        /*00e4*/ 	.word	0x00000030
        /*00e8*/ 	.short	0x0100
        /*00ea*/ 	.byte	0x08
	.zero		1


	//   ....[6]....
        /*00ec*/ 	.word	0x00000290
        /*00f0*/ 	.word	0x000000ff
        /*00f4*/ 	.word	0x00000018
        /*00f8*/ 	.short	0x0100
        /*00fa*/ 	.byte	0x08
	.zero		1


	//   ....[7]....
        /*00fc*/ 	.word	0x000002a0
        /*0100*/ 	.word	0x000000ff
        /*0104*/ 	.word	0x00000038
        /*0108*/ 	.short	0x0100
        /*010a*/ 	.byte	0x08
	.zero		1


	//   ....[8]....
        /*010c*/ 	.word	0x000006f0
        /*0110*/ 	.word	0x000000ff
        /*0114*/ 	.word	0x00000050
        /*0118*/ 	.short	0x0100
        /*011a*/ 	.byte	0x06
	.zero		1


	//   ....[9]....
        /*011c*/ 	.word	0x00000780
        /*0120*/ 	.word	0x000000ff
        /*0124*/ 	.word	0x00000058
        /*0128*/ 	.short	0x0100
        /*012a*/ 	.byte	0x06
	.zero		1


	//   ....[10]....
        /*012c*/ 	.word	0x000014b0
        /*0130*/ 	.word	0x00000003
        /*0134*/ 	.word	0x00000000
        /*0138*/ 	.short	0x010a
        /*013a*/ 	.byte	0x3f
	.zero		1


	//   ....[11]....
        /*013c*/ 	.word	0x000014f0
        /*0140*/ 	.word	0x00000003
        /*0144*/ 	.word	0x00000000
        /*0148*/ 	.short	0x010a
        /*014a*/ 	.byte	0x3f
	.zero		1


	//   ....[12]....
        /*014c*/ 	.word	0x000018c0
        /*0150*/ 	.word	0x00000005
        /*0154*/ 	.word	0x00000000
        /*0158*/ 	.short	0x010a
        /*015a*/ 	.byte	0x3f
	.zero		1


	//   ....[13]....
        /*015c*/ 	.word	0x00001900
        /*0160*/ 	.word	0x00000005
        /*0164*/ 	.word	0x00000000
        /*0168*/ 	.short	0x010a
        /*016a*/ 	.byte	0x3f
	.zero		1


	//   ....[14]....
        /*016c*/ 	.word	0x00001b60
        /*0170*/ 	.word	0x00000005
        /*0174*/ 	.word	0x00000000
        /*0178*/ 	.short	0x0101
        /*017a*/ 	.byte	0x3f
	.zero		1


	//   ....[15]....
        /*017c*/ 	.word	0x00001d40
        /*0180*/ 	.word	0x00000003
        /*0184*/ 	.word	0x00000000
        /*0188*/ 	.short	0x0101
        /*018a*/ 	.byte	0x3f
	.zero		1


	//   ....[16]....
        /*018c*/ 	.word	0x00005340
        /*0190*/ 	.word	0x00000016
        /*0194*/ 	.word	0x00000020
        /*0198*/ 	.short	0x010a
        /*019a*/ 	.byte	0x3f
	.zero		1


	//   ....[17]....
        /*019c*/ 	.word	0x00005720
        /*01a0*/ 	.word	0x00000004
        /*01a4*/ 	.word	0x00000058
        /*01a8*/ 	.short	0x0101
        /*01aa*/ 	.byte	0x3f
	.zero		1


	//   ....[18]....
        /*01ac*/ 	.word	0x00005e30
        /*01b0*/ 	.word	0x00000005
        /*01b4*/ 	.word	0x00000000
        /*01b8*/ 	.short	0x010a
        /*01ba*/ 	.byte	0x3f
	.zero		1


	//   ....[19]....
        /*01bc*/ 	.word	0x00005eb0
        /*01c0*/ 	.word	0x00000007
        /*01c4*/ 	.word	0x00000000
        /*01c8*/ 	.short	0x010a
        /*01ca*/ 	.byte	0x3f
	.zero		1


	//   ....[20]....
        /*01cc*/ 	.word	0x00005f40
        /*01d0*/ 	.word	0x00000006
        /*01d4*/ 	.word	0x00000000
        /*01d8*/ 	.short	0x010a
        /*01da*/ 	.byte	0x3f
	.zero		1


	//   ....[21]....
        /*01dc*/ 	.word	0x00005fd0
        /*01e0*/ 	.word	0x00000003
        /*01e4*/ 	.word	0x00000000
        /*01e8*/ 	.short	0x010a
        /*01ea*/ 	.byte	0x3f
	.zero		1


	//   ....[22]....
        /*01ec*/ 	.word	0x00006030
        /*01f0*/ 	.word	0x00000003
        /*01f4*/ 	.word	0x00000000
        /*01f8*/ 	.short	0x010a
        /*01fa*/ 	.byte	0x3f
	.zero		1


	//   ....[23]....
        /*01fc*/ 	.word	0x00006080
        /*0200*/ 	.word	0x00000005
        /*0204*/ 	.word	0x00000000
        /*0208*/ 	.short	0x010a
        /*020a*/ 	.byte	0x3f
	.zero		1


	//   ....[24]....
        /*020c*/ 	.word	0x00006150
        /*0210*/ 	.word	0x00000016
        /*0214*/ 	.word	0x00000020
        /*0218*/ 	.short	0x010a
        /*021a*/ 	.byte	0x3f
	.zero		1


	//   ....[25]....
        /*021c*/ 	.word	0x00006220
        /*0220*/ 	.word	0x00000005
        /*0224*/ 	.word	0x00000000
        /*0228*/ 	.short	0x010a
        /*022a*/ 	.byte	0x3f
	.zero		1


	//   ....[26]....
        /*022c*/ 	.word	0x00006270
        /*0230*/ 	.word	0x00000007
        /*0234*/ 	.word	0x00000000
        /*0238*/ 	.short	0x010a
        /*023a*/ 	.byte	0x3f
	.zero		1


	//   ....[27]....
        /*023c*/ 	.word	0x000062c0
        /*0240*/ 	.word	0x00000006
        /*0244*/ 	.word	0x00000000
        /*0248*/ 	.short	0x010a
        /*024a*/ 	.byte	0x3f
	.zero		1


	//----- nvinfo : EIATTR_NUM_MBARRIERS
	.align		4
.L_35:
        /*024c*/ 	.byte	0x03, 0x38
        /*024e*/ 	.short	0x000a


	//----- nvinfo : EIATTR_EXIT_INSTR_OFFSETS
	.align		4
        /*0250*/ 	.byte	0x04, 0x1c
        /*0252*/ 	.short	(.L_37 - .L_36)


	//   ....[0]....
.L_36:
        /*0254*/ 	.word	0x00000950


	//   ....[1]....
        /*0258*/ 	.word	0x00001160


	//   ....[2]....
        /*025c*/ 	.word	0x00004970


	//   ....[3]....
        /*0260*/ 	.word	0x00004ed0


	//   ....[4]....
        /*0264*/ 	.word	0x00006020


	//----- nvinfo : EIATTR_MAX_THREADS
	.align		4
.L_37:
        /*0268*/ 	.byte	0x04, 0x05
        /*026a*/ 	.short	(.L_39 - .L_38)
.L_38:
        /*026c*/ 	.word	0x00000180
        /*0270*/ 	.word	0x00000001
        /*0274*/ 	.word	0x00000001


	//----- nvinfo : EIATTR_CRS_STACK_SIZE
	.align		4
.L_39:
        /*0278*/ 	.byte	0x04, 0x1e
        /*027a*/ 	.short	(.L_41 - .L_40)
.L_40:
        /*027c*/ 	.word	0x00000000


	//----- nvinfo : EIATTR_CBANK_PARAM_SIZE
	.align		4
.L_41:
        /*0280*/ 	.byte	0x03, 0x19
        /*0282*/ 	.short	0x0470


	//----- nvinfo : EIATTR_PARAM_CBANK
	.align		4
        /*0284*/ 	.byte	0x04, 0x0a
        /*0286*/ 	.short	(.L_43 - .L_42)
	.align		4
.L_42:
        /*0288*/ 	.word	index@(.nv.constant0._ZN7cutlass13device_kernelINS_4gemm6kernel13GemmUniversalIN4cute5tupleIJiiiiEEENS1_10collective13CollectiveMmaINS1_34MainloopSm90TmaGmmaWarpSpecializedILi4ENS5_IJNS4_1CILi2EEESB_NSA_ILi1EEEEEENS1_35KernelTmaWarpSpecializedCooperativeEEENS5_IJNSA_ILi128EEENSA_ILi64EEESH_EEENS_6half_tENS5_IJlSC_lEEESJ_SK_NS4_8TiledMMAINS4_8MMA_AtomIJNS4_4SM904GMMA25MMA_64x64x16_F32F16F16_SSILNSO_5MajorE0ELSQ_0ELNSO_7ScaleInE1ELSR_1EEEEEENS4_6LayoutINS5_IJSB_SC_SC_EEENS5_IJSC_NSA_ILi0EEESW_EEEEENS5_IJNS4_10UnderscoreESZ_SZ_EEEEENS4_23SM90_TMA_LOAD_MULTICASTENS4_14ComposedLayoutINS4_7SwizzleILi3ELi4ELi3EEENS4_18smem_ptr_flag_bitsILi16EEENSU_INS5_IJNSA_ILi8EEESH_EEENS5_IJSH_SC_EEEEEEEvNS4_8identityES12_S1C_vS1D_EENS_8epilogue10collective6detail29Sm90TmaWarpSpecializedAdapterINS1G_15DefaultEpilogueISJ_SK_SK_NS1F_6thread17LinearCombinationISJ_Li1EffLNS1K_9ScaleType4KindE0ELNS_15FloatRoundStyleE2ESJ_EENS1_15EpilogueDefaultEEEEEvvEEEEvNT_6ParamsE)
        /*028c*/ 	.short	0x0210
        /*028e*/ 	.short	0x0470


	//----- nvinfo : EIATTR_SW_WAR
	.align		4
.L_43:
        /*0290*/ 	.byte	0x04, 0x36
        /*0292*/ 	.short	(.L_45 - .L_44)
.L_44:
        /*0294*/ 	.word	0x00000008
.L_45:


//--------------------- .nv.callgraph             --------------------------
	.section	.nv.callgraph,"",@"SHT_CUDA_CALLGRAPH"
	.align	4
	.sectionentsize	8
	.align		4
        /*0000*/ 	.word	0x00000000
	.align		4
        /*0004*/ 	.word	0xffffffff
	.align		4
        /*0008*/ 	.word	index@(_ZN7cutlass13device_kernelINS_4gemm6kernel13GemmUniversalIN4cute5tupleIJiiiiEEENS1_10collective13CollectiveMmaINS1_34MainloopSm90TmaGmmaWarpSpecializedILi4ENS5_IJNS4_1CILi2EEESB_NSA_ILi1EEEEEENS1_35KernelTmaWarpSpecializedCooperativeEEENS5_IJNSA_ILi128EEENSA_ILi64EEESH_EEENS_6half_tENS5_IJlSC_lEEESJ_SK_NS4_8TiledMMAINS4_8MMA_AtomIJNS4_4SM904GMMA25MMA_64x64x16_F32F16F16_SSILNSO_5MajorE0ELSQ_0ELNSO_7ScaleInE1ELSR_1EEEEEENS4_6LayoutINS5_IJSB_SC_SC_EEENS5_IJSC_NSA_ILi0EEESW_EEEEENS5_IJNS4_10UnderscoreESZ_SZ_EEEEENS4_23SM90_TMA_LOAD_MULTICASTENS4_14ComposedLayoutINS4_7SwizzleILi3ELi4ELi3EEENS4_18smem_ptr_flag_bitsILi16EEENSU_INS5_IJNSA_ILi8EEESH_EEENS5_IJSH_SC_EEEEEEEvNS4_8identityES12_S1C_vS1D_EENS_8epilogue10collective6detail29Sm90TmaWarpSpecializedAdapterINS1G_15DefaultEpilogueISJ_SK_SK_NS1F_6thread17LinearCombinationISJ_Li1EffLNS1K_9ScaleType4KindE0ELNS_15FloatRoundStyleE2ESJ_EENS1_15EpilogueDefaultEEEEEvvEEEEvNT_6ParamsE)
	.align		4
        /*000c*/ 	.word	index@(__assertfail)
	.align		4
        /*0010*/ 	.word	0x00000000
	.align		4
        /*0014*/ 	.word	0xfffffffe
	.align		4
        /*0018*/ 	.word	0x00000000
	.align		4
        /*001c*/ 	.word	0xfffffffd
	.align		4
        /*0020*/ 	.word	0x00000000
	.align		4
        /*0024*/ 	.word	0xfffffffc


//--------------------- .nv.constant4             --------------------------
	.section	.nv.constant4,"a",@progbits
	.align	8
	.align		8
.nv.constant4:
        /*0000*/ 	.dword	__assertfail
	.align		8
        /*0008*/ 	.dword	__unnamed_1
	.align		8
        /*0010*/ 	.dword	_ZN39_INTERNAL_6cff42a4_4_k_cu_6280fa28_37144cuda3std3__45__cpo5beginE
	.align		8
        /*0018*/ 	.dword	_ZN39_INTERNAL_6cff42a4_4_k_cu_6280fa28_37144cuda3std3__45__cpo3endE
	.align		8
        /*0020*/ 	.dword	_ZN39_INTERNAL_6cff42a4_4_k_cu_6280fa28_37144cuda3std3__45__cpo6cbeginE
	.align		8
        /*0028*/ 	.dword	_ZN39_INTERNAL_6cff42a4_4_k_cu_6280fa28_37144cuda3std3__45__cpo4cendE
	.align		8
        /*0030*/ 	.dword	_ZN39_INTERNAL_6cff42a4_4_k_cu_6280fa28_37144cuda3std3__441_GLOBAL__N__6cff42a4_4_k_cu_6280fa28_37146ignoreE
	.align		8
        /*0038*/ 	.dword	_ZN39_INTERNAL_6cff42a4_4_k_cu_6280fa28_37144cuda3std3__419piecewise_constructE
	.align		8
        /*0040*/ 	.dword	_ZN39_INTERNAL_6cff42a4_4_k_cu_6280fa28_37144cuda3std3__48in_placeE
	.align		8
        /*0048*/ 	.dword	_ZN39_INTERNAL_6cff42a4_4_k_cu_6280fa28_37144cuda3std6ranges3__45__cpo4swapE
	.align		8
        /*0050*/ 	.dword	_ZN39_INTERNAL_6cff42a4_4_k_cu_6280fa28_37144cuda3std6ranges3__45__cpo9iter_moveE
	.align		8
        /*0058*/ 	.dword	_ZN39_INTERNAL_6cff42a4_4_k_cu_6280fa28_37144cute7productE
	.align		8
        /*0060*/ 	.dword	_ZN39_INTERNAL_6cff42a4_4_k_cu_6280fa28_37144cute1_E
	.align		8
        /*0068*/ 	.dword	$str$22
	.align		8
        /*0070*/ 	.dword	$str$23


//--------------------- .text._ZN7cutlass13device_kernelINS_4gemm6kernel13GemmUniversalIN4cute5tupleIJiiiiEEENS1_10collective13CollectiveMmaINS1_34MainloopSm90TmaGmmaWarpSpecializedILi4ENS5_IJNS4_1CILi2EEESB_NSA_ILi1EEEEEENS1_35KernelTmaWarpSpecializedCooperativeEEENS5_IJNSA_ILi128EEENSA_ILi64EEESH_EEENS_6half_tENS5_IJlSC_lEEESJ_SK_NS4_8TiledMMAINS4_8MMA_AtomIJNS4_4SM904GMMA25MMA_64x64x16_F32F16F16_SSILNSO_5MajorE0ELSQ_0ELNSO_7ScaleInE1ELSR_1EEEEEENS4_6LayoutINS5_IJSB_SC_SC_EEENS5_IJSC_NSA_ILi0EEESW_EEEEENS5_IJNS4_10UnderscoreESZ_SZ_EEEEENS4_23SM90_TMA_LOAD_MULTICASTENS4_14ComposedLayoutINS4_7SwizzleILi3ELi4ELi3EEENS4_18smem_ptr_flag_bitsILi16EEENSU_INS5_IJNSA_ILi8EEESH_EEENS5_IJSH_SC_EEEEEEEvNS4_8identityES12_S1C_vS1D_EENS_8epilogue10collective6detail29Sm90TmaWarpSpecializedAdapterINS1G_15DefaultEpilogueISJ_SK_SK_NS1F_6thread17LinearCombinationISJ_Li1EffLNS1K_9ScaleType4KindE0ELNS_15FloatRoundStyleE2ESJ_EENS1_15EpilogueDefaultEEEEEvvEEEEvNT_6ParamsE --------------------------
	.section	.text._ZN7cutlass13device_kernelINS_4gemm6kernel13GemmUniversalIN4cute5tupleIJiiiiEEENS1_10collective13CollectiveMmaINS1_34MainloopSm90TmaGmmaWarpSpecializedILi4ENS5_IJNS4_1CILi2EEESB_NSA_ILi1EEEEEENS1_35KernelTmaWarpSpecializedCooperativeEEENS5_IJNSA_ILi128EEENSA_ILi64EEESH_EEENS_6half_tENS5_IJlSC_lEEESJ_SK_NS4_8TiledMMAINS4_8MMA_AtomIJNS4_4SM904GMMA25MMA_64x64x16_F32F16F16_SSILNSO_5MajorE0ELSQ_0ELNSO_7ScaleInE1ELSR_1EEEEEENS4_6LayoutINS5_IJSB_SC_SC_EEENS5_IJSC_NSA_ILi0EEESW_EEEEENS5_IJNS4_10UnderscoreESZ_SZ_EEEEENS4_23SM90_TMA_LOAD_MULTICASTENS4_14ComposedLayoutINS4_7SwizzleILi3ELi4ELi3EEENS4_18smem_ptr_flag_bitsILi16EEENSU_INS5_IJNSA_ILi8EEESH_EEENS5_IJSH_SC_EEEEEEEvNS4_8identityES12_S1C_vS1D_EENS_8epilogue10collective6detail29Sm90TmaWarpSpecializedAdapterINS1G_15DefaultEpilogueISJ_SK_SK_NS1F_6thread17LinearCombinationISJ_Li1EffLNS1K_9ScaleType4KindE0ELNS_15FloatRoundStyleE2ESJ_EENS1_15EpilogueDefaultEEEEEvvEEEEvNT_6ParamsE,"ax",@progbits
	.align	128
.text._ZN7cutlass13device_kernelINS_4gemm6kernel13GemmUniversalIN4cute5tupleIJiiiiEEENS1_10collective13CollectiveMmaINS1_34MainloopSm90TmaGmmaWarpSpecializedILi4ENS5_IJNS4_1CILi2EEESB_NSA_ILi1EEEEEENS1_35KernelTmaWarpSpecializedCooperativeEEENS5_IJNSA_ILi128EEENSA_ILi64EEESH_EEENS_6half_tENS5_IJlSC_lEEESJ_SK_NS4_8TiledMMAINS4_8MMA_AtomIJNS4_4SM904GMMA25MMA_64x64x16_F32F16F16_SSILNSO_5MajorE0ELSQ_0ELNSO_7ScaleInE1ELSR_1EEEEEENS4_6LayoutINS5_IJSB_SC_SC_EEENS5_IJSC_NSA_ILi0EEESW_EEEEENS5_IJNS4_10UnderscoreESZ_SZ_EEEEENS4_23SM90_TMA_LOAD_MULTICASTENS4_14ComposedLayoutINS4_7SwizzleILi3ELi4ELi3EEENS4_18smem_ptr_flag_bitsILi16EEENSU_INS5_IJNSA_ILi8EEESH_EEENS5_IJSH_SC_EEEEEEEvNS4_8identityES12_S1C_vS1D_EENS_8epilogue10collective6detail29Sm90TmaWarpSpecializedAdapterINS1G_15DefaultEpilogueISJ_SK_SK_NS1F_6thread17LinearCombinationISJ_Li1EffLNS1K_9ScaleType4KindE0ELNS_15FloatRoundStyleE2ESJ_EENS1_15EpilogueDefaultEEEEEvvEEEEvNT_6ParamsE:
        .type           _ZN7cutlass13device_kernelINS_4gemm6kernel13GemmUniversalIN4cute5tupleIJiiiiEEENS1_10collective13CollectiveMmaINS1_34MainloopSm90TmaGmmaWarpSpecializedILi4ENS5_IJNS4_1CILi2EEESB_NSA_ILi1EEEEEENS1_35KernelTmaWarpSpecializedCooperativeEEENS5_IJNSA_ILi128EEENSA_ILi64EEESH_EEENS_6half_tENS5_IJlSC_lEEESJ_SK_NS4_8TiledMMAINS4_8MMA_AtomIJNS4_4SM904GMMA25MMA_64x64x16_F32F16F16_SSILNSO_5MajorE0ELSQ_0ELNSO_7ScaleInE1ELSR_1EEEEEENS4_6LayoutINS5_IJSB_SC_SC_EEENS5_IJSC_NSA_ILi0EEESW_EEEEENS5_IJNS4_10UnderscoreESZ_SZ_EEEEENS4_23SM90_TMA_LOAD_MULTICASTENS4_14ComposedLayoutINS4_7SwizzleILi3ELi4ELi3EEENS4_18smem_ptr_flag_bitsILi16EEENSU_INS5_IJNSA_ILi8EEESH_EEENS5_IJSH_SC_EEEEEEEvNS4_8identityES12_S1C_vS1D_EENS_8epilogue10collective6detail29Sm90TmaWarpSpecializedAdapterINS1G_15DefaultEpilogueISJ_SK_SK_NS1F_6thread17LinearCombinationISJ_Li1EffLNS1K_9ScaleType4KindE0ELNS_15FloatRoundStyleE2ESJ_EENS1_15EpilogueDefaultEEEEEvvEEEEvNT_6ParamsE,@function
        .size           _ZN7cutlass13device_kernelINS_4gemm6kernel13GemmUniversalIN4cute5tupleIJiiiiEEENS1_10collective13CollectiveMmaINS1_34MainloopSm90TmaGmmaWarpSpecializedILi4ENS5_IJNS4_1CILi2EEESB_NSA_ILi1EEEEEENS1_35KernelTmaWarpSpecializedCooperativeEEENS5_IJNSA_ILi128EEENSA_ILi64EEESH_EEENS_6half_tENS5_IJlSC_lEEESJ_SK_NS4_8TiledMMAINS4_8MMA_AtomIJNS4_4SM904GMMA25MMA_64x64x16_F32F16F16_SSILNSO_5MajorE0ELSQ_0ELNSO_7ScaleInE1ELSR_1EEEEEENS4_6LayoutINS5_IJSB_SC_SC_EEENS5_IJSC_NSA_ILi0EEESW_EEEEENS5_IJNS4_10UnderscoreESZ_SZ_EEEEENS4_23SM90_TMA_LOAD_MULTICASTENS4_14ComposedLayoutINS4_7SwizzleILi3ELi4ELi3EEENS4_18smem_ptr_flag_bitsILi16EEENSU_INS5_IJNSA_ILi8EEESH_EEENS5_IJSH_SC_EEEEEEEvNS4_8identityES12_S1C_vS1D_EENS_8epilogue10collective6detail29Sm90TmaWarpSpecializedAdapterINS1G_15DefaultEpilogueISJ_SK_SK_NS1F_6thread17LinearCombinationISJ_Li1EffLNS1K_9ScaleType4KindE0ELNS_15FloatRoundStyleE2ESJ_EENS1_15EpilogueDefaultEEEEEvvEEEEvNT_6ParamsE,(.L_x_133 - _ZN7cutlass13device_kernelINS_4gemm6kernel13GemmUniversalIN4cute5tupleIJiiiiEEENS1_10collective13CollectiveMmaINS1_34MainloopSm90TmaGmmaWarpSpecializedILi4ENS5_IJNS4_1CILi2EEESB_NSA_ILi1EEEEEENS1_35KernelTmaWarpSpecializedCooperativeEEENS5_IJNSA_ILi128EEENSA_ILi64EEESH_EEENS_6half_tENS5_IJlSC_lEEESJ_SK_NS4_8TiledMMAINS4_8MMA_AtomIJNS4_4SM904GMMA25MMA_64x64x16_F32F16F16_SSILNSO_5MajorE0ELSQ_0ELNSO_7ScaleInE1ELSR_1EEEEEENS4_6LayoutINS5_IJSB_SC_SC_EEENS5_IJSC_NSA_ILi0EEESW_EEEEENS5_IJNS4_10UnderscoreESZ_SZ_EEEEENS4_23SM90_TMA_LOAD_MULTICASTENS4_14ComposedLayoutINS4_7SwizzleILi3ELi4ELi3EEENS4_18smem_ptr_flag_bitsILi16EEENSU_INS5_IJNSA_ILi8EEESH_EEENS5_IJSH_SC_EEEEEEEvNS4_8identityES12_S1C_vS1D_EENS_8epilogue10collective6detail29Sm90TmaWarpSpecializedAdapterINS1G_15DefaultEpilogueISJ_SK_SK_NS1F_6thread17LinearCombinationISJ_Li1EffLNS1K_9ScaleType4KindE0ELNS_15FloatRoundStyleE2ESJ_EENS1_15EpilogueDefaultEEEEEvvEEEEvNT_6ParamsE)
        .other          _ZN7cutlass13device_kernelINS_4gemm6kernel13GemmUniversalIN4cute5tupleIJiiiiEEENS1_10collective13CollectiveMmaINS1_34MainloopSm90TmaGmmaWarpSpecializedILi4ENS5_IJNS4_1CILi2EEESB_NSA_ILi1EEEEEENS1_35KernelTmaWarpSpecializedCooperativeEEENS5_IJNSA_ILi128EEENSA_ILi64EEESH_EEENS_6half_tENS5_IJlSC_lEEESJ_SK_NS4_8TiledMMAINS4_8MMA_AtomIJNS4_4SM904GMMA25MMA_64x64x16_F32F16F16_SSILNSO_5MajorE0ELSQ_0ELNSO_7ScaleInE1ELSR_1EEEEEENS4_6LayoutINS5_IJSB_SC_SC_EEENS5_IJSC_NSA_ILi0EEESW_EEEEENS5_IJNS4_10UnderscoreESZ_SZ_EEEEENS4_23SM90_TMA_LOAD_MULTICASTENS4_14ComposedLayoutINS4_7SwizzleILi3ELi4ELi3EEENS4_18smem_ptr_flag_bitsILi16EEENSU_INS5_IJNSA_ILi8EEESH_EEENS5_IJSH_SC_EEEEEEEvNS4_8identityES12_S1C_vS1D_EENS_8epilogue10collective6detail29Sm90TmaWarpSpecializedAdapterINS1G_15DefaultEpilogueISJ_SK_SK_NS1F_6thread17LinearCombinationISJ_Li1EffLNS1K_9ScaleType4KindE0ELNS_15FloatRoundStyleE2ESJ_EENS1_15EpilogueDefaultEEEEEvvEEEEvNT_6ParamsE,@"STO_CUDA_ENTRY STV_DEFAULT"
_ZN7cutlass13device_kernelINS_4gemm6kernel13GemmUniversalIN4cute5tupleIJiiiiEEENS1_10collective13CollectiveMmaINS1_34MainloopSm90TmaGmmaWarpSpecializedILi4ENS5_IJNS4_1CILi2EEESB_NSA_ILi1EEEEEENS1_35KernelTmaWarpSpecializedCooperativeEEENS5_IJNSA_ILi128EEENSA_ILi64EEESH_EEENS_6half_tENS5_IJlSC_lEEESJ_SK_NS4_8TiledMMAINS4_8MMA_AtomIJNS4_4SM904GMMA25MMA_64x64x16_F32F16F16_SSILNSO_5MajorE0ELSQ_0ELNSO_7ScaleInE1ELSR_1EEEEEENS4_6LayoutINS5_IJSB_SC_SC_EEENS5_IJSC_NSA_ILi0EEESW_EEEEENS5_IJNS4_10UnderscoreESZ_SZ_EEEEENS4_23SM90_TMA_LOAD_MULTICASTENS4_14ComposedLayoutINS4_7SwizzleILi3ELi4ELi3EEENS4_18smem_ptr_flag_bitsILi16EEENSU_INS5_IJNSA_ILi8EEESH_EEENS5_IJSH_SC_EEEEEEEvNS4_8identityES12_S1C_vS1D_EENS_8epilogue10collective6detail29Sm90TmaWarpSpecializedAdapterINS1G_15DefaultEpilogueISJ_SK_SK_NS1F_6thread17LinearCombinationISJ_Li1EffLNS1K_9ScaleType4KindE0ELNS_15FloatRoundStyleE2ESJ_EENS1_15EpilogueDefaultEEEEEvvEEEEvNT_6ParamsE:
[----:B------:R-:W0:Y:S01]  /*0000*/  LDC R1, c[0x0][0x28] ;  /* 0x00000a00ff017b82 */ /* 0x000e220000000800 */
[----:B------:R-:W1:Y:S01]  /*0010*/  S2R R18, SR_TID.X ;  /* 0x0000000000127919 */ /* 0x000e620000002100 */
[----:B------:R-:W-:Y:S01]  /*0020*/  ELECT P0, URZ, PT ;  /* 0x00000000003f782f */ /* 0x000fe20003800000 */
[----:B------:R-:W-:Y:S01]  /*0030*/  BSSY B0, `(.L_x_0) ;  /* 0x000000f000007945 */ /* 0x000fe20003800000 */
[--C-:B-1----:R-:W-:Y:S02]  /*0040*/  SHF.R.U32.HI R0, RZ, 0x5, R18.reuse ;  /* 0x00000005ff007819 */ /* 0x102fe40000011612 */
[----:B------:R-:W-:-:S03]  /*0050*/  SHF.R.U32.HI R3, RZ, 0x7, R18 ;  /* 0x00000007ff037819 */ /* 0x000fc60000011612 */
[----:B------:R-:W1:Y:S04]  /*0060*/  SHFL.IDX PT, R2, R0, RZ, 0x1f ;  /* 0x00001fff00027589 */ /* 0x000e6800000e0000 */
[----:B------:R2:W3:Y:S01]  /*0070*/  SHFL.IDX PT, R5, R3, RZ, 0x1f ;  /* 0x00001fff03057589 */ /* 0x0004e200000e0000 */
[----:B-1----:R-:W-:-:S13]  /*0080*/  ISETP.NE.OR P0, PT, R2, RZ, !P0 ;  /* 0x000000ff0200720c */ /* 0x002fda0004705670 */
[----:B0-23--:R-:W-:Y:S05]  /*0090*/  @P0 BRA `(.L_x_1) ;  /* 0x0000000000200947 */ /* 0x00dfea0003800000 */
[----:B------:R-:W-:Y:S02]  /*00a0*/  ULDC.64 UR4, c[0x0][0x198] ;  /* 0x0000660000047ab9 */ /* 0x000fe40000000a00 */
[----:B------:R-:W-:Y:S02]  /*00b0*/  UIADD3 UR6, UP0, UR4, 0xf0, URZ ;  /* 0x000000f004067890 */ /* 0x000fe4000ff1e03f */
[----:B------:R-:W-:Y:S02]  /*00c0*/  UIADD3 UR4, UP1, UR4, 0x1f0, URZ ;  /* 0x000001f004047890 */ /* 0x000fe4000ff3e03f */
[----:B------:R-:W-:Y:S02]  /*00d0*/  UIADD3.X UR7, URZ, UR5, URZ, UP0, !UPT ;  /* 0x000000053f077290 */ /* 0x000fe400087fe43f */
[----:B------:R-:W-:-:S07]  /*00e0*/  UIADD3.X UR5, URZ, UR5, URZ, UP1, !UPT ;  /* 0x000000053f057290 */ /* 0x000fce0008ffe43f */
[----:B------:R0:W-:Y:S02]  /*00f0*/  UTMACCTL.PF [UR6] ;  /* 0x00000000060079b9 */ /* 0x0001e40008040000 */
[----:B------:R0:W-:Y:S02]  /*0100*/  UTMACCTL.PF [UR4] ;  /* 0x00000000040079b9 */ /* 0x0001e40008040000 */
[----:B0-----:R-:W-:Y:S01]  /*0110*/  NOP ;  /* 0x0000000000007918 */ /* 0x001fe20000000000 */
.L_x_1:
[----:B------:R-:W-:Y:S05]  /*0120*/  BSYNC B0 ;  /* 0x0000000000007941 */ /* 0x000fea0003800000 */
.L_x_0:
[----:B------:R-:W0:Y:S02]  /*0130*/  SHFL.IDX PT, R3, R0, RZ, 0x1f ;  /* 0x00001fff00037589 */ /* 0x000e2400000e0000 */
[----:B0-----:R-:W-:-:S13]  /*0140*/  ISETP.NE.AND P0, PT, R3, RZ, PT ;  /* 0x000000ff0300720c */ /* 0x001fda0003f05270 */
[----:B------:R-:W-:Y:S05]  /*0150*/  @P0 BRA `(.L_x_2) ;  /* 0x0000000000580947 */ /* 0x000fea0003800000 */
[----:B------:R-:W0:Y:S01]  /*0160*/  S2UR UR8, SR_CgaCtaId ;  /* 0x00000000000879c3 */ /* 0x000e220000008800 */
[----:B------:R-:W-:Y:S01]  /*0170*/  UMOV UR4, 0x400 ;  /* 0x0000040000047882 */ /* 0x000fe20000000000 */
[----:B------:R-:W-:Y:S01]  /*0180*/  UMOV UR5, 0x1 ;  /* 0x0000000100057882 */ /* 0x000fe20000000000 */
[----:B------:R-:W-:Y:S01]  /*0190*/  UMOV UR6, 0x6 ;  /* 0x0000000600067882 */ /* 0x000fe20000000000 */
[----:B------:R-:W-:Y:S01]  /*01a0*/  ELECT P0, URZ, PT ;  /* 0x00000000003f782f */ /* 0x000fe20003800000 */
[----:B------:R-:W-:-:S04]  /*01b0*/  UIADD3 UR6, -UR6, 0x100000, URZ ;  /* 0x0010000006067890 */ /* 0x000fc8000fffe13f */
[----:B------:R-:W-:Y:S02]  /*01c0*/  USHF.L.U32 UR7, UR6, 0xb, URZ ;  /* 0x0000000b06077899 */ /* 0x000fe4000800063f */
[----:B------:R-:W-:Y:S02]  /*01d0*/  USHF.L.U32 UR6, UR6, 0x1, URZ ;  /* 0x0000000106067899 */ /* 0x000fe4000800063f */
[----:B0-----:R-:W-:Y:S02]  /*01e0*/  ULEA UR8, UR8, UR4, 0x18 ;  /* 0x0000000408087291 */ /* 0x001fe4000f8ec03f */
[----:B------:R-:W-:-:S04]  /*01f0*/  UIADD3 UR4, -UR5, 0x100000, URZ ;  /* 0x0010000005047890 */ /* 0x000fc8000fffe13f */
[----:B------:R-:W-:Y:S02]  /*0200*/  USHF.L.U32 UR5, UR4, 0xb, URZ ;  /* 0x0000000b04057899 */ /* 0x000fe4000800063f */
[----:B------:R-:W-:Y:S01]  /*0210*/  USHF.L.U32 UR4, UR4, 0x1, URZ ;  /* 0x0000000104047899 */ /* 0x000fe2000800063f */
[----:B------:R-:W0:Y:S11]  /*0220*/  FENCE.VIEW.ASYNC.S ;  /* 0x00000000000073c6 */ /* 0x000e360000000000 */
[----:B0-----:R0:W1:Y:S01]  /*0230*/  SYNCS.EXCH.64 URZ, [UR8], UR4 ;  /* 0x00000004083f75b2 */ /* 0x0010620008000100 */
[----:B------:R0:W2:Y:S01]  /*0240*/  SYNCS.EXCH.64 URZ, [UR8+0x20], UR6 ;  /* 0x00002006083f75b2 */ /* 0x0000a20008000100 */
[----:B------:R0:W3:Y:S01]  /*0250*/  SYNCS.EXCH.64 URZ, [UR8+0x8], UR4 ;  /* 0x00000804083f75b2 */ /* 0x0000e20008000100 */
[----:B------:R0:W4:Y:S01]  /*0260*/  SYNCS.EXCH.64 URZ, [UR8+0x28], UR6 ;  /* 0x00002806083f75b2 */ /* 0x0001220008000100 */
[----:B------:R0:W0:Y:S01]  /*0270*/  SYNCS.EXCH.64 URZ, [UR8+0x10], UR4 ;  /* 0x00001004083f75b2 */ /* 0x0000220008000100 */
[----:B------:R0:W0:Y:S01]  /*0280*/  SYNCS.EXCH.64 URZ, [UR8+0x30], UR6 ;  /* 0x00003006083f75b2 */ /* 0x0000220008000100 */
[----:B------:R0:W0:Y:S01]  /*0290*/  SYNCS.EXCH.64 URZ, [UR8+0x18], UR4 ;  /* 0x00001804083f75b2 */ /* 0x0000220008000100 */
[----:B------:R0:W0:Y:S01]  /*02a0*/  SYNCS.EXCH.64 URZ, [UR8+0x38], UR6 ;  /* 0x00003806083f75b2 */ /* 0x0000220008000100 */
[----:B------:R-:W-:Y:S01]  /*02b0*/  NOP ;  /* 0x0000000000007918 */ /* 0x000fe20000000000 */
.L_x_2:
[----:B------:R-:W-:Y:S01]  /*02c0*/  SHF.R.S32.HI R7, RZ, 0x1f, R18 ;  /* 0x0000001fff077819 */ /* 0x000fe20000011412 */
[----:B------:R-:W5:Y:S01]  /*02d0*/  SHFL.IDX PT, R0, R0, RZ, 0x1f ;  /* 0x00001fff00007589 */ /* 0x000f6200000e0000 */
[----:B0-----:R-:W0:Y:S01]  /*02e0*/  S2UR UR8, SR_CTAID.X ;  /* 0x00000000000879c3 */ /* 0x001e220000002500 */
[----:B------:R-:W-:Y:S02]  /*02f0*/  ELECT P0, URZ, PT ;  /* 0x00000000003f782f */ /* 0x000fe40003800000 */
[----:B------:R-:W-:Y:S01]  /*0300*/  LEA.HI R7, R7, R18, RZ, 0x7 ;  /* 0x0000001207077211 */ /* 0x000fe200078f38ff */
[----:B------:R-:W1:Y:S01]  /*0310*/  S2R R4, SR_CTAID.Y ;  /* 0x0000000000047919 */ /* 0x000e620000002600 */
[----:B------:R-:W-:Y:S01]  /*0320*/  SHF.R.S32.HI R8, RZ, 0x1f, R3 ;  /* 0x0000001fff087819 */ /* 0x000fe20000011403 */
[----:B------:R-:W-:Y:S01]  /*0330*/  ULDC UR4, c[0x0][0x150] ;  /* 0x0000540000047ab9 */ /* 0x000fe20000000800 */
[----:B------:R-:W-:Y:S01]  /*0340*/  LOP3.LUT R7, R7, 0xffffff80, RZ, 0xc0, !PT ;  /* 0xffffff8007077812 */ /* 0x000fe200078ec0ff */
[----:B------:R-:W-:Y:S01]  /*0350*/  NOP ;  /* 0x0000000000007918 */ /* 0x000fe20000000000 */
[----:B------:R-:W-:Y:S01]  /*0360*/  LEA.HI R8, R8, R3, RZ, 0x2 ;  /* 0x0000000308087211 */ /* 0x000fe200078f10ff */
[----:B------:R-:W2:Y:S01]  /*0370*/  LDC R10, c[0x0][0x144] ;  /* 0x00005100ff0a7b82 */ /* 0x000ea20000000800 */
[----:B------:R-:W-:Y:S01]  /*0380*/  NOP ;  /* 0x0000000000007918 */ /* 0x000fe20000000000 */
[----:B------:R-:W-:Y:S01]  /*0390*/  IMAD.IADD R6, R18, 0x1, -R7 ;  /* 0x0000000112067824 */ /* 0x000fe200078e0a07 */
[----:B------:R-:W-:Y:S01]  /*03a0*/  LOP3.LUT R8, R8, 0x3ffffffc, RZ, 0xc0, !PT ;  /* 0x3ffffffc08087812 */ /* 0x000fe200078ec0ff */
[----:B------:R-:W-:Y:S01]  /*03b0*/  IMAD.MOV.U32 R23, RZ, RZ, 0x1 ;  /* 0x00000001ff177424 */ /* 0x000fe200078e00ff */
[----:B------:R-:W-:-:S02]  /*03c0*/  ISETP.NE.AND P3, PT, R5, RZ, PT ;  /* 0x000000ff0500720c */ /* 0x000fc40003f65270 */
[----:B------:R-:W-:Y:S01]  /*03d0*/  SHF.R.S32.HI R7, RZ, 0x1f, R6 ;  /* 0x0000001fff077819 */ /* 0x000fe20000011406 */
[----:B------:R-:W-:Y:S01]  /*03e0*/  IMAD.IADD R8, R3, 0x1, -R8 ;  /* 0x0000000103087824 */ /* 0x000fe200078e0a08 */
[----:B------:R-:W3:Y:S02]  /*03f0*/  LDC R13, c[0x0][0x140] ;  /* 0x00005000ff0d7b82 */ /* 0x000ee40000000800 */
[----:B------:R-:W-:Y:S02]  /*0400*/  LEA.HI R7, R7, R6, RZ, 0x3 ;  /* 0x0000000607077211 */ /* 0x000fe400078f18ff */
[----:B-----5:R-:W-:Y:S02]  /*0410*/  ISETP.NE.OR P0, PT, R0, RZ, !P0 ;  /* 0x000000ff0000720c */ /* 0x020fe40004705670 */
[--C-:B------:R-:W-:Y:S02]  /*0420*/  SHF.R.S32.HI R0, RZ, 0x3, R7.reuse ;  /* 0x00000003ff007819 */ /* 0x100fe40000011407 */
[----:B------:R-:W-:-:S02]  /*0430*/  SHF.R.S32.HI R7, RZ, 0x1f, R7 ;  /* 0x0000001fff077819 */ /* 0x000fc40000011407 */
[----:B0-----:R-:W-:Y:S02]  /*0440*/  I2FP.F32.U32 R9, UR8 ;  /* 0x0000000800097c45 */ /* 0x001fe40008201000 */
[----:B------:R-:W-:-:S03]  /*0450*/  LEA.HI R7, R7, R0, RZ, 0x2 ;  /* 0x0000000007077211 */ /* 0x000fc600078f10ff */
[----:B------:R-:W-:Y:S01]  /*0460*/  FMUL R9, R9, UR4 ;  /* 0x0000000409097c20 */ /* 0x000fe20008400000 */
[----:B------:R-:W-:Y:S01]  /*0470*/  LOP3.LUT R7, R7, 0xfffffffc, RZ, 0xc0, !PT ;  /* 0xfffffffc07077812 */ /* 0x000fe200078ec0ff */
[----:B------:R-:W-:Y:S01]  /*0480*/  VOTEU.ALL UP0, P0 ;  /* 0x00000000003f7886 */ /* 0x000fe20000000000 */
[----:B-1----:R-:W-:Y:S01]  /*0490*/  I2FP.F32.U32 R3, R4 ;  /* 0x0000000400037245 */ /* 0x002fe20000201000 */
[----:B------:R-:W-:Y:S01]  /*04a0*/  ULDC UR4, c[0x0][0x154] ;  /* 0x0000550000047ab9 */ /* 0x000fe20000000800 */
[----:B------:R-:W-:Y:S01]  /*04b0*/  VOTEU.ALL UP1, P0 ;  /* 0x00000000003f7886 */ /* 0x000fe20000020000 */
[----:B------:R-:W0:Y:S01]  /*04c0*/  F2I.U32.TRUNC.NTZ R9, R9 ;  /* 0x0000000900097305 */ /* 0x000e22000020f000 */
[----:B------:R-:W-:Y:S01]  /*04d0*/  IMAD.IADD R7, R0, 0x1, -R7 ;  /* 0x0000000100077824 */ /* 0x000fe200078e0a07 */
[----:B------:R-:W1:Y:S01]  /*04e0*/  @!UP0 S2UR UR7, SR_CgaCtaId ;  /* 0x00000000000789c3 */ /* 0x000e620000008800 */
[----:B------:R-:W-:Y:S01]  /*04f0*/  FMUL R12, R3, UR4 ;  /* 0x00000004030c7c20 */ /* 0x000fe20008400000 */
[----:B------:R-:W-:Y:S01]  /*0500*/  UMOV UR4, 0x20 ;  /* 0x0000002000047882 */ /* 0x000fe20000000000 */
[----:B------:R-:W-:Y:S01]  /*0510*/  IMAD R8, R8, 0x4, R7 ;  /* 0x0000000408087824 */ /* 0x000fe200078e0207 */
[----:B------:R-:W-:Y:S01]  /*0520*/  @!UP0 UMOV UR6, 0x400 ;  /* 0x0000040000068882 */ /* 0x000fe20000000000 */
[----:B------:R-:W-:-:S04]  /*0530*/  @!UP0 UIADD3 UR4, -UR4, 0x100000, URZ ;  /* 0x0010000004048890 */ /* 0x000fc8000fffe13f */
[----:B------:R-:W-:Y:S02]  /*0540*/  @!UP0 USHF.L.U32 UR5, UR4, 0xb, URZ ;  /* 0x0000000b04058899 */ /* 0x000fe4000800063f */
[----:B------:R-:W-:Y:S01]  /*0550*/  @!UP0 USHF.L.U32 UR4, UR4, 0x1, URZ ;  /* 0x0000000104048899 */ /* 0x000fe2000800063f */
[----:B---3--:R-:W-:Y:S01]  /*0560*/  ISETP.EQ.U32.AND P2, PT, R13, 0x1, PT ;  /* 0x000000010d00780c */ /* 0x008fe20003f42070 */
[----:B------:R-:W3:Y:S01]  /*0570*/  F2I.U32.TRUNC.NTZ R12, R12 ;  /* 0x0000000c000c7305 */ /* 0x000ee2000020f000 */
[----:B------:R-:W-:Y:S01]  /*0580*/  LEA.HI R0, R8, R8, RZ, 0x1 ;  /* 0x0000000808007211 */ /* 0x000fe200078f08ff */
[----:B------:R-:W5:Y:S03]  /*0590*/  LDC R7, c[0x0][0x148] ;  /* 0x00005200ff077b82 */ /* 0x000f660000000800 */
[----:B------:R-:W-:Y:S01]  /*05a0*/  LOP3.LUT R11, R0, 0xfffffffe, RZ, 0xc0, !PT ;  /* 0xfffffffe000b7812 */ /* 0x000fe200078ec0ff */
[----:B0-----:R-:W-:Y:S01]  /*05b0*/  IMAD.MOV R15, RZ, RZ, -R9 ;  /* 0x000000ffff0f7224 */ /* 0x001fe200078e0a09 */
[----:B------:R-:W-:-:S03]  /*05c0*/  SHF.R.S32.HI R9, RZ, 0x1f, R2 ;  /* 0x0000001fff097819 */ /* 0x000fc60000011402 */
[----:B--2---:R-:W-:Y:S01]  /*05d0*/  IMAD R3, R10, R15, UR8 ;  /* 0x000000080a037e24 */ /* 0x004fe2000f8e020f */
[----:B------:R-:W-:Y:S01]  /*05e0*/  LEA.HI R9, R9, R2, RZ, 0x2 ;  /* 0x0000000209097211 */ /* 0x000fe200078f10ff */
[C---:B------:R-:W-:Y:S02]  /*05f0*/  IMAD.IADD R0, R8.reuse, 0x1, -R11 ;  /* 0x0000000108007824 */ /* 0x040fe400078e0a0b */
[----:B------:R-:W-:Y:S01]  /*0600*/  IMAD.SHL.U32 R11, R8, 0x4, RZ ;  /* 0x00000004080b7824 */ /* 0x000fe200078e00ff */
[----:B------:R-:W-:Y:S01]  /*0610*/  LOP3.LUT R9, R9, 0xfffffffc, RZ, 0xc0, !PT ;  /* 0xfffffffc09097812 */ /* 0x000fe200078ec0ff */
[----:B---3--:R-:W-:Y:S01]  /*0620*/  IMAD.MOV R21, RZ, RZ, -R12 ;  /* 0x000000ffff157224 */ /* 0x008fe200078e0a0c */
[----:B------:R-:W-:Y:S01]  /*0630*/  ISETP.NE.AND P4, PT, R0, R3, PT ;  /* 0x000000030000720c */ /* 0x000fe20003f85270 */
[----:B-1----:R-:W-:Y:S01]  /*0640*/  @!UP0 ULEA UR6, UR7, UR6, 0x18 ;  /* 0x0000000607068291 */ /* 0x002fe2000f8ec03f */
[----:B------:R-:W-:Y:S01]  /*0650*/  LOP3.LUT R22, R8, 0xc, R11, 0x78, !PT ;  /* 0x0000000c08167812 */ /* 0x000fe200078e780b */
[----:B------:R-:W-:Y:S01]  /*0660*/  IMAD.IADD R0, R2, 0x1, -R9 ;  /* 0x0000000102007824 */ /* 0x000fe200078e0a09 */
[----:B------:R-:W-:Y:S01]  /*0670*/  VOTEU.ALL UP0, P0 ;  /* 0x00000000003f7886 */ /* 0x000fe20000000000 */
[----:B------:R-:W-:Y:S01]  /*0680*/  LOP3.LUT P0, RZ, R6, 0x7, RZ, 0xc0, !PT ;  /* 0x0000000706ff7812 */ /* 0x000fe2000780c0ff */
[----:B------:R-:W-:-:S02]  /*0690*/  VIADD R6, R5, 0xffffffff ;  /* 0xffffffff05067836 */ /* 0x000fc40000000000 */
[----:B------:R-:W-:Y:S01]  /*06a0*/  ISETP.NE.AND P1, PT, R0, 0x3, PT ;  /* 0x000000030000780c */ /* 0x000fe20003f25270 */
[----:B-----5:R-:W-:Y:S01]  /*06b0*/  IMAD R9, R7, R21, R4 ;  /* 0x0000001507097224 */ /* 0x020fe200078e0204 */
[----:B------:R-:W-:Y:S02]  /*06c0*/  ISETP.LT.U32.AND P0, PT, R22, 0x4, !P0 ;  /* 0x000000041600780c */ /* 0x000fe40004701070 */
[----:B------:R-:W-:Y:S01]  /*06d0*/  ISETP.EQ.OR P1, PT, R0, RZ, !P1 ;  /* 0x000000ff0000720c */ /* 0x000fe20004f22670 */
[----:B------:R-:W0:Y:S02]  /*06e0*/  FENCE.VIEW.ASYNC.S ;  /* 0x00000000000073c6 */ /* 0x000e240000000000 */
[----:B0-----:R0:W1:Y:S01]  /*06f0*/  @!UP0 SYNCS.EXCH.64 URZ, [UR6+0x50], UR4 ;  /* 0x00005004063f85b2 */ /* 0x0010620008000100 */
[----:B------:R-:W-:Y:S02]  /*0700*/  @P4 LEA.HI R2, R22, R22, RZ, 0x1 ;  /* 0x0000001616024211 */ /* 0x000fe400078f08ff */
[----:B------:R-:W-:-:S02]  /*0710*/  ISETP.EQ.AND P1, PT, R5, RZ, P1 ;  /* 0x000000ff0500720c */ /* 0x000fc40000f22270 */
[----:B------:R-:W-:Y:S02]  /*0720*/  @P4 SHF.R.S32.HI R2, RZ, 0x1, R2 ;  /* 0x00000001ff024819 */ /* 0x000fe40000011402 */
[----:B------:R-:W-:Y:S02]  /*0730*/  ISETP.GE.U32.AND P6, PT, R6, 0x2, PT ;  /* 0x000000020600780c */ /* 0x000fe40003fc6070 */
[----:B------:R-:W-:Y:S02]  /*0740*/  @P4 ISETP.NE.AND P5, PT, R2, R9, PT ;  /* 0x000000090200420c */ /* 0x000fe40003fa5270 */
[----:B------:R-:W-:Y:S02]  /*0750*/  SEL R2, RZ, 0x1, !P0 ;  /* 0x00000001ff027807 */ /* 0x000fe40004000000 */
[----:B------:R-:W-:Y:S02]  /*0760*/  @P4 SEL R23, RZ, 0x1, P5 ;  /* 0x00000001ff174807 */ /* 0x000fe40002800000 */
[----:B------:R-:W-:Y:S01]  /*0770*/  SEL R19, RZ, 0x1, !P1 ;  /* 0x00000001ff137807 */ /* 0x000fe20004800000 */
[----:B------:R0:W2:Y:S01]  /*0780*/  @!UP1 SYNCS.EXCH.64 URZ, [UR6+0x58], UR4 ;  /* 0x00005804063f95b2 */ /* 0x0000a20008000100 */
[----:B------:R-:W-:Y:S01]  /*0790*/  LOP3.LUT R23, R23, R2, RZ, 0xc0, !PT ;  /* 0x0000000217177212 */ /* 0x000fe200078ec0ff */
[----:B------:R-:W-:Y:S01]  /*07a0*/  NOP ;  /* 0x0000000000007918 */ /* 0x000fe20000000000 */
[----:B------:R-:W-:Y:S01]  /*07b0*/  SEL R19, R19, 0x2, P6 ;  /* 0x0000000213137807 */ /* 0x000fe20003000000 */
[----:B------:R-:W-:Y:S06]  /*07c0*/  @!P2 BRA `(.L_x_3) ;  /* 0x000000000008a947 */ /* 0x000fec0003800000 */
[----:B-12-4-:R-:W-:Y:S01]  /*07d0*/  UCGABAR_ARV ;  /* 0x00000000000079c7 */ /* 0x016fe20008000000 */
[----:B------:R-:W-:Y:S05]  /*07e0*/  BRA `(.L_x_4) ;  /* 0x0000000000047947 */ /* 0x000fea0003800000 */
.L_x_3:
[----:B-12-4-:R-:W-:Y:S01]  /*07f0*/  NOP ;  /* 0x0000000000007918 */ /* 0x016fe20000000000 */
.L_x_4:
[----:B------:R-:W1:Y:S01]  /*0800*/  LDC R2, c[0x0][0x65c] ;  /* 0x00019700ff027b82 */ /* 0x000e620000000800 */
[----:B------:R-:W-:Y:S02]  /*0810*/  IMAD.U32 R8, RZ, RZ, UR8 ;  /* 0x00000008ff087e24 */ /* 0x000fe4000f8e00ff */
[----:B------:R-:W-:Y:S01]  /*0820*/  IMAD.MOV.U32 R9, RZ, RZ, RZ ;  /* 0x000000ffff097224 */ /* 0x000fe200078e00ff */
[----:B-1----:R-:W-:-:S04]  /*0830*/  ISETP.NE.AND P1, PT, R2, 0x1, PT ;  /* 0x000000010200780c */ /* 0x002fc80003f25270 */
[----:B------:R-:W-:-:S09]  /*0840*/  P2R R5, PR, RZ, 0x2 ;  /* 0x00000002ff057803 */ /* 0x000fd20000000000 */
[----:B------:R-:W1:Y:S01]  /*0850*/  @P1 LDC R17, c[0x0][0x10] ;  /* 0x00000400ff111b82 */ /* 0x000e620000000800 */
[----:B------:R-:W-:Y:S02]  /*0860*/  @P1 IMAD.MOV.U32 R5, RZ, RZ, RZ ;  /* 0x000000ffff051224 */ /* 0x000fe400078e00ff */
[----:B------:R-:W-:-:S05]  /*0870*/  @P1 IMAD.MOV.U32 R13, RZ, RZ, RZ ;  /* 0x000000ffff0d1224 */ /* 0x000fca00078e00ff */
[----:B------:R-:W2:Y:S01]  /*0880*/  @!P1 LDC R11, c[0x0][0xc] ;  /* 0x00000300ff0b9b82 */ /* 0x000ea20000000800 */
[----:B-1----:R-:W-:-:S04]  /*0890*/  @P1 IMAD.WIDE.U32 R16, R17, UR8, R4 ;  /* 0x0000000811101c25 */ /* 0x002fc8000f8e0004 */
[----:B------:R-:W-:Y:S02]  /*08a0*/  @P1 IMAD.IADD R17, R17, 0x1, R13 ;  /* 0x0000000111111824 */ /* 0x000fe400078e020d */
[----:B--2---:R-:W-:-:S04]  /*08b0*/  @!P1 IMAD.WIDE.U32 R8, R4, R11, R8 ;  /* 0x0000000b04089225 */ /* 0x004fc800078e0008 */
[----:B------:R-:W-:Y:S02]  /*08c0*/  @!P1 IMAD.MOV.U32 R16, RZ, RZ, R8 ;  /* 0x000000ffff109224 */ /* 0x000fe400078e0008 */
[----:B------:R-:W-:Y:S01]  /*08d0*/  @!P1 IMAD.MOV.U32 R17, RZ, RZ, R9 ;  /* 0x000000ffff119224 */ /* 0x000fe200078e0009 */
[----:B------:R-:W-:Y:S06]  /*08e0*/  @!P2 BRA `(.L_x_5) ;  /* 0x00000000000ca947 */ /* 0x000fec0003800000 */
[----:B------:R-:W-:Y:S01]  /*08f0*/  UCGABAR_WAIT ;  /* 0x0000000000007dc7 */ /* 0x000fe20008000000 */
[----:B------:R-:W-:Y:S01]  /*0900*/  CCTL.IVALL ;  /* 0x00000000ff00798f */ /* 0x000fe20002000000 */
[----:B------:R-:W-:Y:S05]  /*0910*/  BRA `(.L_x_6) ;  /* 0x0000000000047947 */ /* 0x000fea0003800000 */
.L_x_5:
[----:B------:R-:W-:Y:S06]  /*0920*/  BAR.SYNC.DEFER_BLOCKING 0x0 ;  /* 0x0000000000007b1d */ /* 0x000fec0000010000 */
.L_x_6:
[----:B------:R-:W-:Y:S05]  /*0930*/  @!P3 BRA `(.L_x_7) ;  /* 0x000000400010b947 */ /* 0x000fea0003800000 */
[----:B------:R-:W-:-:S13]  /*0940*/  ISETP.GT.U32.AND P0, PT, R6, 0x1, PT ;  /* 0x000000010600780c */ /* 0x000fda0003f04070 */
[----:B0-----:R-:W-:Y:S05]  /*0950*/  @P0 EXIT ;  /* 0x000000000000094d */ /* 0x001fea0003800000 */
[----:B------:R-:W-:Y:S01]  /*0960*/  ULDC.64 UR4, c[0x0][0x650] ;  /* 0x0001940000047ab9 */ /* 0x000fe20000000a00 */
[----:B------:R-:W-:Y:S01]  /*0970*/  PRMT R0, RZ, 0x7610, R0 ;  /* 0x00007610ff007816 */ /* 0x000fe20000000000 */
[----:B------:R-:W-:Y:S01]  /*0980*/  IMAD.MOV.U32 R60, RZ, RZ, -0x1 ;  /* 0xffffffffff3c7424 */ /* 0x000fe200078e00ff */
[----:B------:R-:W-:Y:S01]  /*0990*/  ISETP.GE.U32.AND P0, PT, R16, UR4, PT ;  /* 0x0000000410007c0c */ /* 0x000fe2000bf06070 */
[----:B------:R-:W-:Y:S02]  /*09a0*/  IMAD.MOV.U32 R61, RZ, RZ, -0x1 ;  /* 0xffffffffff3d7424 */ /* 0x000fe400078e00ff */
[----:B------:R-:W-:Y:S01]  /*09b0*/  IMAD.MOV.U32 R59, RZ, RZ, -0x1 ;  /* 0xffffffffff3b7424 */ /* 0x000fe200078e00ff */
[----:B------:R-:W-:-:S13]  /*09c0*/  ISETP.GE.U32.AND.EX P0, PT, R17, UR5, PT, P0 ;  /* 0x0000000511007c0c */ /* 0x000fda000bf06100 */
[----:B------:R-:W-:Y:S05]  /*09d0*/  @P0 BRA `(.L_x_8) ;  /* 0x0000000400280947 */ /* 0x000fea0003800000 */
[----:B------:R-:W0:Y:S01]  /*09e0*/  LDC.64 R24, c[0x0][0x628] ;  /* 0x00018a00ff187b82 */ /* 0x000e220000000a00 */
[----:B------:R-:W-:Y:S02]  /*09f0*/  IMAD.MOV.U32 R8, RZ, RZ, R16 ;  /* 0x000000ffff087224 */ /* 0x000fe400078e0010 */
[----:B------:R-:W-:-:S05]  /*0a00*/  IMAD.MOV.U32 R9, RZ, RZ, R17 ;  /* 0x000000ffff097224 */ /* 0x000fca00078e0011 */
[----:B------:R-:W1:Y:S08]  /*0a10*/  LDC R0, c[0x0][0x630] ;  /* 0x00018c00ff007b82 */ /* 0x000e700000000800 */
[----:B------:R-:W2:Y:S01]  /*0a20*/  LDC.64 R26, c[0x0][0x620] ;  /* 0x00018800ff1a7b82 */ /* 0x000ea20000000a00 */
[----:B0-----:R-:W-:-:S04]  /*0a30*/  ISETP.NE.U32.AND P0, PT, R24, RZ, PT ;  /* 0x000000ff1800720c */ /* 0x001fc80003f05070 */
[----:B------:R-:W-:-:S13]  /*0a40*/  ISETP.NE.AND.EX P0, PT, R25, RZ, PT, P0 ;  /* 0x000000ff1900720c */ /* 0x000fda0003f05300 */
[----:B-12---:R-:W-:Y:S05]  /*0a50*/  @!P0 BRA `(.L_x_9) ;  /* 0x0000000000288947 */ /* 0x006fea0003800000 */
[----:B------:R-:W0:Y:S02]  /*0a60*/  LDC R13, c[0x0][0x634] ;  /* 0x00018d00ff0d7b82 */ /* 0x000e240000000800 */
[----:B0-----:R-:W-:-:S05]  /*0a70*/  IADD3 R13, P0, R16, R13, RZ ;  /* 0x0000000d100d7210 */ /* 0x001fca0007f1e0ff */
[----:B------:R-:W-:-:S04]  /*0a80*/  IMAD.X R15, RZ, RZ, R17, P0 ;  /* 0x000000ffff0f7224 */ /* 0x000fc800000e0611 */
[----:B------:R-:W-:-:S04]  /*0a90*/  IMAD.WIDE.U32 R8, R15, R24, RZ ;  /* 0x000000180f087225 */ /* 0x000fc800078e00ff */
[----:B------:R-:W-:-:S04]  /*0aa0*/  IMAD.WIDE.U32 R10, P0, R13, R25, R8 ;  /* 0x000000190d0a7225 */ /* 0x000fc80007800008 */
[----:B------:R-:W-:-:S04]  /*0ab0*/  IMAD.WIDE.U32 R8, R13, R24, RZ ;  /* 0x000000180d087225 */ /* 0x000fc800078e00ff */
[----:B------:R-:W-:Y:S01]  /*0ac0*/  IMAD.X R13, RZ, RZ, RZ, P0 ;  /* 0x000000ffff0d7224 */ /* 0x000fe200000e06ff */
[----:B------:R-:W-:Y:S01]  /*0ad0*/  IADD3 RZ, P0, R9, R10, RZ ;  /* 0x0000000a09ff7210 */ /* 0x000fe20007f1e0ff */
[----:B------:R-:W-:-:S04]  /*0ae0*/  IMAD.MOV.U32 R12, RZ, RZ, R11 ;  /* 0x000000ffff0c7224 */ /* 0x000fc800078e000b */
[----:B------:R-:W-:-:S08]  /*0af0*/  IMAD.WIDE.U32.X R8, R15, R25, R12, P0 ;  /* 0x000000190f087225 */ /* 0x000fd000000e040c */
.L_x_9:
[----:B------:R-:W0:Y:S01]  /*0b00*/  LDC.64 R24, c[0x0][0x640] ;  /* 0x00019000ff187b82 */ /* 0x000e220000000a00 */
[-CC-:B------:R-:W-:Y:S01]  /*0b10*/  SHF.R.U64 R59, R8, R0.reuse, R9.reuse ;  /* 0x00000000083b7219 */ /* 0x180fe20000001209 */
[----:B------:R-:W-:Y:S01]  /*0b20*/  IMAD R30, R7, R21, R4 ;  /* 0x00000015071e7224 */ /* 0x000fe200078e0204 */
[----:B------:R-:W-:Y:S01]  /*0b30*/  SHF.R.U32.HI R0, RZ, R0, R9 ;  /* 0x00000000ff007219 */ /* 0x000fe20000011609 */
[----:B------:R-:W-:Y:S01]  /*0b40*/  IMAD.MOV.U32 R21, RZ, RZ, 0x1 ;  /* 0x00000001ff157424 */ /* 0x000fe200078e00ff */
[----:B------:R-:W-:-:S03]  /*0b50*/  IADD3 R5, P0, RZ, -R59, RZ ;  /* 0x8000003bff057210 */ /* 0x000fc60007f1e0ff */
[----:B------:R-:W1:Y:S02]  /*0b60*/  LDC R6, c[0x0][0x618] ;  /* 0x00018600ff067b82 */ /* 0x000e640000000800 */
[----:B------:R-:W-:-:S04]  /*0b70*/  IMAD.X R9, RZ, RZ, ~R0, P0 ;  /* 0x000000ffff097224 */ /* 0x000fc800000e0e00 */
[-C--:B------:R-:W-:Y:S02]  /*0b80*/  IMAD R0, R9, R26.reuse, RZ ;  /* 0x0000001a09007224 */ /* 0x080fe400078e02ff */
[----:B------:R-:W2:Y:S01]  /*0b90*/  LDC R11, c[0x0][0x608] ;  /* 0x00018200ff0b7b82 */ /* 0x000ea20000000800 */
[----:B------:R-:W-:-:S04]  /*0ba0*/  IMAD.WIDE.U32 R8, R5, R26, R16 ;  /* 0x0000001a05087225 */ /* 0x000fc800078e0010 */
[----:B------:R-:W-:-:S03]  /*0bb0*/  IMAD R5, R5, R27, R0 ;  /* 0x0000001b05057224 */ /* 0x000fc600078e0200 */
[----:B------:R-:W3:Y:S01]  /*0bc0*/  LDC R12, c[0x0][0x658] ;  /* 0x00019600ff0c7b82 */ /* 0x000ee20000000800 */
[----:B0-----:R-:W-:Y:S01]  /*0bd0*/  ISETP.NE.U32.AND P0, PT, R24, RZ, PT ;  /* 0x000000ff1800720c */ /* 0x001fe20003f05070 */
[----:B------:R-:W-:Y:S02]  /*0be0*/  IMAD.IADD R5, R9, 0x1, R5 ;  /* 0x0000000109057824 */ /* 0x000fe400078e0205 */
[----:B------:R-:W-:Y:S01]  /*0bf0*/  IMAD.MOV.U32 R9, RZ, RZ, -0x1 ;  /* 0xffffffffff097424 */ /* 0x000fe200078e00ff */
[----:B------:R-:W-:-:S03]  /*0c00*/  ISETP.NE.AND.EX P0, PT, R25, RZ, PT, P0 ;  /* 0x000000ff1900720c */ /* 0x000fc60003f05300 */
[----:B------:R-:W0:Y:S01]  /*0c10*/  LDC R15, c[0x0][0x600] ;  /* 0x00018000ff0f7b82 */ /* 0x000e220000000800 */
[-CC-:B-1----:R-:W-:Y:S02]  /*0c20*/  SHF.R.U64 R13, R8, R6.reuse, R5.reuse ;  /* 0x00000006080d7219 */ /* 0x182fe40000001205 */
[----:B------:R-:W-:-:S05]  /*0c30*/  SHF.R.U32.HI R0, RZ, R6, R5 ;  /* 0x00000006ff007219 */ /* 0x000fca0000011605 */
[----:B------:R-:W1:Y:S01]  /*0c40*/  LDC R14, c[0x0][0x648] ;  /* 0x00019200ff0e7b82 */ /* 0x000e620000000800 */
[-CC-:B--2---:R-:W-:Y:S02]  /*0c50*/  SHF.R.U64 R27, R13, R11.reuse, R0.reuse ;  /* 0x0000000b0d1b7219 */ /* 0x184fe40000001200 */
[----:B------:R-:W-:-:S05]  /*0c60*/  SHF.R.U32.HI R5, RZ, R11, R0 ;  /* 0x0000000bff057219 */ /* 0x000fca0000011600 */
[----:B------:R-:W2:Y:S01]  /*0c70*/  LDC R20, c[0x0][0x638] ;  /* 0x00018e00ff147b82 */ /* 0x000ea20000000800 */
[-CC-:B---3--:R-:W-:Y:S02]  /*0c80*/  SHF.R.U64 R28, R27, R12.reuse, R5.reuse ;  /* 0x0000000c1b1c7219 */ /* 0x188fe40000001205 */
[-C--:B------:R-:W-:Y:S02]  /*0c90*/  SHF.L.U32 R0, R9, R12.reuse, RZ ;  /* 0x0000000c09007219 */ /* 0x080fe400000006ff */
[----:B------:R-:W-:Y:S01]  /*0ca0*/  SHF.R.U32.HI R5, RZ, R12, R5 ;  /* 0x0000000cff057219 */ /* 0x000fe20000011605 */
[----:B------:R-:W-:Y:S01]  /*0cb0*/  IMAD.MOV.U32 R4, RZ, RZ, R28 ;  /* 0x000000ffff047224 */ /* 0x000fe200078e001c */
[----:B------:R-:W-:Y:S01]  /*0cc0*/  LOP3.LUT R10, RZ, R0, RZ, 0x33, !PT ;  /* 0x00000000ff0a7212 */ /* 0x000fe200078e33ff */
[----:B------:R-:W3:Y:S01]  /*0cd0*/  LDC R26, c[0x0][0x610] ;  /* 0x00018400ff1a7b82 */ /* 0x000ee20000000800 */
[----:B------:R-:W-:Y:S05]  /*0ce0*/  @!P0 BRA `(.L_x_10) ;  /* 0x0000000000288947 */ /* 0x000fea0003800000 */
[----:B------:R-:W4:Y:S02]  /*0cf0*/  LDC R9, c[0x0][0x64c] ;  /* 0x00019300ff097b82 */ /* 0x000f240000000800 */
[----:B----4-:R-:W-:-:S05]  /*0d00*/  IADD3 R9, P0, R28, R9, RZ ;  /* 0x000000091c097210 */ /* 0x010fca0007f1e0ff */
        /* <DEDUP_REMOVED lines=8> */
.L_x_10:
[----:B-1----:R-:W-:Y:S01]  /*0d90*/  SHF.R.U64 R4, R4, R14, R5 ;  /* 0x0000000e04047219 */ /* 0x002fe20000001205 */
[----:B0-----:R-:W-:Y:S01]  /*0da0*/  VIADD R6, R15, 0xffffffff ;  /* 0xffffffff0f067836 */ /* 0x001fe20000000000 */
[----:B------:R-:W-:Y:S02]  /*0db0*/  SHF.L.U32 R0, R21, R12, RZ ;  /* 0x0000000c15007219 */ /* 0x000fe400000006ff */
[----:B------:R-:W-:Y:S01]  /*0dc0*/  LOP3.LUT R5, R27, R10, RZ, 0xc0, !PT ;  /* 0x0000000a1b057212 */ /* 0x000fe200078ec0ff */
[----:B------:R-:W-:Y:S01]  /*0dd0*/  IMAD.MOV R7, RZ, RZ, -R4 ;  /* 0x000000ffff077224 */ /* 0x000fe200078e0a04 */
[----:B------:R-:W-:Y:S02]  /*0de0*/  SEL R3, R3, R30, !P1 ;  /* 0x0000001e03037207 */ /* 0x000fe40004800000 */
[----:B------:R-:W-:Y:S01]  /*0df0*/  LOP3.LUT R6, R13, R6, RZ, 0xc0, !PT ;  /* 0x000000060d067212 */ /* 0x000fe200078ec0ff */
[----:B------:R-:W-:Y:S02]  /*0e00*/  IMAD R4, R0, R4, R5 ;  /* 0x0000000400047224 */ /* 0x000fe400078e0205 */
[----:B--2---:R-:W-:-:S02]  /*0e10*/  IMAD R0, R7, R20, R28 ;  /* 0x0000001407007224 */ /* 0x004fc400078e021c */
[----:B---3--:R-:W-:Y:S02]  /*0e20*/  IMAD R3, R4, R26, R3 ;  /* 0x0000001a04037224 */ /* 0x008fe400078e0203 */
[----:B------:R-:W-:Y:S02]  /*0e30*/  IMAD R60, R0, R15, R6 ;  /* 0x0000000f003c7224 */ /* 0x000fe400078e0206 */
[----:B------:R-:W-:-:S03]  /*0e40*/  IMAD.MOV.U32 R4, RZ, RZ, 0x1 ;  /* 0x00000001ff047424 */ /* 0x000fc600078e00ff */
[----:B------:R-:W-:Y:S02]  /*0e50*/  SEL R61, R60, R3, !P1 ;  /* 0x000000033c3d7207 */ /* 0x000fe40004800000 */
[----:B------:R-:W-:Y:S02]  /*0e60*/  PRMT R0, R4, 0x7610, R0 ;  /* 0x0000761004007816 */ /* 0x000fe40000000000 */
[----:B------:R-:W-:-:S07]  /*0e70*/  SEL R60, R3, R60, !P1 ;  /* 0x0000003c033c7207 */ /* 0x000fce0004800000 */
.L_x_8:
[----:B------:R-:W-:-:S08]  /*0e80*/  NOP ;  /* 0x0000000000007918 */ /* 0x000fd00000000000 */
[----:B------:R-:W0:Y:S02]  /*0e90*/  USETMAXREG.TRY_ALLOC.CTAPOOL UP0, 0xe8 ;  /* 0x000000e8000079c8 */ /* 0x000e240008000600 */
[----:B0-----:R-:W-:-:S13]  /*0ea0*/  PLOP3.LUT P0, PT, PT, PT, UP0, 0x80, 0x0 ;  /* 0x000000000000781c */ /* 0x001fda0003f0f008 */
[----:B------:R-:W-:Y:S05]  /*0eb0*/  @!P0 BRA `(.L_x_8) ;  /* 0xfffffffc00f08947 */ /* 0x000fea000383ffff */
[----:B------:R-:W-:Y:S01]  /*0ec0*/  ULDC.64 UR4, c[0x0][0x598] ;  /* 0x0001660000047ab9 */ /* 0x000fe20000000a00 */
[----:B------:R-:W-:Y:S01]  /*0ed0*/  ULDC.64 UR36, c[0x0][0x208] ;  /* 0x0000820000247ab9 */ /* 0x000fe20000000a00 */
[----:B------:R-:W-:-:S04]  /*0ee0*/  ISETP.NE.U32.AND P0, PT, RZ, UR4, PT ;  /* 0x00000004ff007c0c */ /* 0x000fc8000bf05070 */
[----:B------:R-:W-:-:S13]  /*0ef0*/  ISETP.NE.AND.EX P0, PT, RZ, UR5, PT, P0 ;  /* 0x00000005ff007c0c */ /* 0x000fda000bf05300 */
[----:B------:R-:W-:Y:S05]  /*0f00*/  @!P0 BRA `(.L_x_11) ;  /* 0x00000000001c8947 */ /* 0x000fea0003800000 */
[----:B------:R-:W0:Y:S02]  /*0f10*/  LDC.64 R4, c[0x0][0x598] ;  /* 0x00016600ff047b82 */ /* 0x000e240000000a00 */
[----:B0-----:R-:W2:Y:S02]  /*0f20*/  LDG.E.64 R4, desc[UR36][R4.64] ;  /* 0x0000002404047981 */ /* 0x001ea4000c1e1b00 */
[----:B--2---:R-:W-:-:S04]  /*0f30*/  ISETP.NE.U32.AND P0, PT, R4, RZ, PT ;  /* 0x000000ff0400720c */ /* 0x004fc80003f05070 */
[----:B------:R-:W-:-:S13]  /*0f40*/  ISETP.NE.AND.EX P0, PT, R5, RZ, PT, P0 ;  /* 0x000000ff0500720c */ /* 0x000fda0003f05300 */
[----:B------:R-:W-:Y:S05]  /*0f50*/  @!P0 BRA `(.L_x_11) ;  /* 0x0000000000088947 */ /* 0x000fea0003800000 */
[----:B------:R0:W5:Y:S01]  /*0f60*/  LD.E R56, desc[UR36][R4.64] ;  /* 0x0000002404387980 */ /* 0x000162000c101900 */
[----:B------:R-:W-:Y:S05]  /*0f70*/  BRA `(.L_x_12) ;  /* 0x0000000000247947 */ /* 0x000fea0003800000 */
.L_x_11:
[----:B------:R-:W-:Y:S02]  /*0f80*/  ULDC.64 UR4, c[0x0][0x588] ;  /* 0x0001620000047ab9 */ /* 0x000fe40000000a00 */
[----:B------:R-:W-:-:S04]  /*0f90*/  ISETP.NE.U32.AND P0, PT, RZ, UR4, PT ;  /* 0x00000004ff007c0c */ /* 0x000fc8000bf05070 */
[----:B------:R-:W-:-:S13]  /*0fa0*/  ISETP.NE.AND.EX P0, PT, RZ, UR5, PT, P0 ;  /* 0x00000005ff007c0c */ /* 0x000fda000bf05300 */
[----:B------:R-:W-:Y:S05]  /*0fb0*/  @!P0 BRA `(.L_x_13) ;  /* 0x00000000000c8947 */ /* 0x000fea0003800000 */
[----:B------:R-:W0:Y:S02]  /*0fc0*/  LDC.64 R56, c[0x0][0x588] ;  /* 0x00016200ff387b82 */ /* 0x000e240000000a00 */
[----:B0-----:R1:W5:Y:S01]  /*0fd0*/  LDG.E R56, desc[UR36][R56.64] ;  /* 0x0000002438387981 */ /* 0x001362000c1e1900 */
[----:B------:R-:W-:Y:S05]  /*0fe0*/  BRA `(.L_x_12) ;  /* 0x0000000000087947 */ /* 0x000fea0003800000 */
.L_x_13:
[----:B------:R-:W-:Y:S02]  /*0ff0*/  ULDC UR4, c[0x0][0x580] ;  /* 0x0001600000047ab9 */ /* 0x000fe40000000800 */
[----:B------:R-:W-:-:S07]  /*1000*/  IMAD.U32 R56, RZ, RZ, UR4 ;  /* 0x00000004ff387e24 */ /* 0x000fce000f8e00ff */
.L_x_12:
[----:B------:R-:W-:Y:S02]  /*1010*/  ULDC.64 UR4, c[0x0][0x5a0] ;  /* 0x0001680000047ab9 */ /* 0x000fe40000000a00 */
[----:B------:R-:W-:-:S04]  /*1020*/  ISETP.NE.U32.AND P0, PT, RZ, UR4, PT ;  /* 0x00000004ff007c0c */ /* 0x000fc8000bf05070 */
[----:B------:R-:W-:-:S13]  /*1030*/  ISETP.NE.AND.EX P0, PT, RZ, UR5, PT, P0 ;  /* 0x00000005ff007c0c */ /* 0x000fda000bf05300 */
[----:B------:R-:W-:Y:S05]  /*1040*/  @!P0 BRA `(.L_x_14) ;  /* 0x00000000001c8947 */ /* 0x000fea0003800000 */
[----:B0-----:R-:W0:Y:S02]  /*1050*/  LDC.64 R4, c[0x0][0x5a0] ;  /* 0x00016800ff047b82 */ /* 0x001e240000000a00 */
[----:B0-----:R-:W2:Y:S02]  /*1060*/  LDG.E.64 R4, desc[UR36][R4.64] ;  /* 0x0000002404047981 */ /* 0x001ea4000c1e1b00 */
[----:B--2---:R-:W-:-:S04]  /*1070*/  ISETP.NE.U32.AND P0, PT, R4, RZ, PT ;  /* 0x000000ff0400720c */ /* 0x004fc80003f05070 */
[----:B------:R-:W-:-:S13]  /*1080*/  ISETP.NE.AND.EX P0, PT, R5, RZ, PT, P0 ;  /* 0x000000ff0500720c */ /* 0x000fda0003f05300 */
[----:B------:R-:W-:Y:S05]  /*1090*/  @!P0 BRA `(.L_x_14) ;  /* 0x0000000000088947 */ /* 0x000fea0003800000 */
[----:B-1----:R0:W5:Y:S01]  /*10a0*/  LD.E R57, desc[UR36][R4.64] ;  /* 0x0000002404397980 */ /* 0x002162000c101900 */
[----:B------:R-:W-:Y:S05]  /*10b0*/  BRA `(.L_x_15) ;  /* 0x0000000000247947 */ /* 0x000fea0003800000 */
.L_x_14:
[----:B------:R-:W-:Y:S02]  /*10c0*/  ULDC.64 UR4, c[0x0][0x590] ;  /* 0x0001640000047ab9 */ /* 0x000fe40000000a00 */
[----:B------:R-:W-:-:S04]  /*10d0*/  ISETP.NE.U32.AND P0, PT, RZ, UR4, PT ;  /* 0x00000004ff007c0c */ /* 0x000fc8000bf05070 */
[----:B------:R-:W-:-:S13]  /*10e0*/  ISETP.NE.AND.EX P0, PT, RZ, UR5, PT, P0 ;  /* 0x00000005ff007c0c */ /* 0x000fda000bf05300 */
[----:B------:R-:W-:Y:S05]  /*10f0*/  @!P0 BRA `(.L_x_16) ;  /* 0x00000000000c8947 */ /* 0x000fea0003800000 */
[----:B0-----:R-:W1:Y:S02]  /*1100*/  LDC.64 R4, c[0x0][0x590] ;  /* 0x00016400ff047b82 */ /* 0x001e640000000a00 */
[----:B-1----:R1:W5:Y:S01]  /*1110*/  LDG.E R57, desc[UR36][R4.64] ;  /* 0x0000002404397981 */ /* 0x002362000c1e1900 */
[----:B------:R-:W-:Y:S05]  /*1120*/  BRA `(.L_x_15) ;  /* 0x0000000000087947 */ /* 0x000fea0003800000 */
.L_x_16:
[----:B------:R-:W-:Y:S02]  /*1130*/  ULDC UR4, c[0x0][0x584] ;  /* 0x0001610000047ab9 */ /* 0x000fe40000000800 */
[----:B-1----:R-:W-:-:S07]  /*1140*/  IMAD.U32 R57, RZ, RZ, UR4 ;  /* 0x00000004ff397e24 */ /* 0x002fce000f8e00ff */
.L_x_15:
[----:B------:R-:W-:-:S13]  /*1150*/  LOP3.LUT P0, RZ, R0, 0xff, RZ, 0xc0, !PT ;  /* 0x000000ff00ff7812 */ /* 0x000fda000780c0ff */
[----:B------:R-:W-:Y:S05]  /*1160*/  @!P0 EXIT ;  /* 0x000000000000894d */ /* 0x000fea0003800000 */
[----:B------:R-:W-:Y:S01]  /*1170*/  ULDC UR4, c[0x0][0x28c] ;  /* 0x0000a30000047ab9 */ /* 0x000fe20000000800 */
[----:B------:R-:W-:Y:S01]  /*1180*/  LOP3.LUT R58, R19, 0x1, RZ, 0xfc, !PT ;  /* 0x00000001133a7812 */ /* 0x000fe200078efcff */
[----:B------:R-:W-:Y:S01]  /*1190*/  UIADD3 UR4, UR4, 0x3f, URZ ;  /* 0x0000003f04047890 */ /* 0x000fe2000fffe03f */
[----:B------:R-:W-:Y:S01]  /*11a0*/  UMOV UR38, URZ ;  /* 0x0000003f00267c82 */ /* 0x000fe20008000000 */
[----:B------:R-:W-:Y:S02]  /*11b0*/  UMOV UR39, URZ ;  /* 0x0000003f00277c82 */ /* 0x000fe40008000000 */
[----:B------:R-:W-:-:S04]  /*11c0*/  USHF.R.S32.HI UR5, URZ, 0x1f, UR4 ;  /* 0x0000001f3f057899 */ /* 0x000fc80008011404 */
[----:B------:R-:W-:-:S04]  /*11d0*/  ULEA.HI UR5, UR5, UR4, URZ, 0x6 ;  /* 0x0000000405057291 */ /* 0x000fc8000f8f303f */
[----:B------:R-:W-:-:S12]  /*11e0*/  USHF.R.S32.HI UR40, URZ, 0x6, UR5 ;  /* 0x000000063f287899 */ /* 0x000fd80008011405 */
.L_x_98:
[----:B------:R-:W-:Y:S01]  /*11f0*/  LOP3.LUT R0, R18, 0x80, RZ, 0xc0, !PT ;  /* 0x0000008012007812 */ /* 0x000fe200078ec0ff */
[----:B--2---:R-:W2:Y:S01]  /*1200*/  S2UR UR7, SR_CgaCtaId ;  /* 0x00000000000779c3 */ /* 0x004ea20000008800 */
[----:B------:R-:W-:Y:S02]  /*1210*/  UMOV UR6, 0x400 ;  /* 0x0000040000067882 */ /* 0x000fe40000000000 */
[----:B------:R-:W-:-:S06]  /*1220*/  SHF.R.U32.HI R0, RZ, 0x7, R0 ;  /* 0x00000007ff007819 */ /* 0x000fcc0000011600 */
[----:B---3--:R-:W3:Y:S01]  /*1230*/  SHFL.IDX PT, R0, R0, RZ, 0x1f ;  /* 0x00001fff00007589 */ /* 0x008ee200000e0000 */
[----:B--2---:R-:W-:Y:S01]  /*1240*/  ULEA UR6, UR7, UR6, 0x18 ;  /* 0x0000000607067291 */ /* 0x004fe2000f8ec03f */
[----:B---3--:R-:W-:-:S13]  /*1250*/  R2UR UR4, R0 ;  /* 0x00000000000472ca */ /* 0x008fda00000e0000 */
[----:B------:R-:W-:-:S04]  /*1260*/  ULEA.HI UR5, UR4, UR4, URZ, 0x1 ;  /* 0x0000000404057291 */ /* 0x000fc8000f8f083f */
[----:B------:R-:W-:-:S04]  /*1270*/  ULOP3.LUT UR5, UR5, 0x7fffe, URZ, 0xc0, !UPT ;  /* 0x0007fffe05057892 */ /* 0x000fc8000f8ec03f */
[----:B------:R-:W-:-:S03]  /*1280*/  UIADD3 UR5, UR4, -UR5, URZ ;  /* 0x8000000504057290 */ /* 0x000fc6000fffe03f */
[----:B------:R-:W-:Y:S01]  /*1290*/  ULDC UR4, c[0x0][0x28c] ;  /* 0x0000a30000047ab9 */ /* 0x000fe20000000800 */
[----:B------:R-:W-:Y:S01]  /*12a0*/  ULEA UR5, UR5, UR6, 0xd ;  /* 0x0000000605057291 */ /* 0x000fe2000f8e683f */
[----:B------:R-:W-:-:S03]  /*12b0*/  ISETP.LT.AND P0, PT, RZ, UR4, PT ;  /* 0x00000004ff007c0c */ /* 0x000fc6000bf01270 */
[----:B------:R-:W-:-:S04]  /*12c0*/  UIADD3 UR5, UR5, 0x100, URZ ;  /* 0x0000010005057890 */ /* 0x000fc8000fffe03f */
[----:B------:R-:W-:-:S04]  /*12d0*/  USHF.R.U32.HI UR5, URZ, 0x4, UR5 ;  /* 0x000000043f057899 */ /* 0x000fc80008011605 */
[----:B------:R-:W-:Y:S02]  /*12e0*/  ULOP3.LUT UR41, UR5, 0x3fff, URZ, 0xc0, !UPT ;  /* 0x00003fff05297892 */ /* 0x000fe4000f8ec03f */
[----:B-1--45:R-:W-:Y:S10]  /*12f0*/  @P0 BRA `(.L_x_17) ;  /* 0x0000000000400947 */ /* 0x032ff40003800000 */
[----:B------:R-:W-:Y:S01]  /*1300*/  MOV R0, 0x0 ;  /* 0x0000000000007802 */ /* 0x000fe20000000f00 */
[----:B------:R-:W-:Y:S01]  /*1310*/  ULDC.64 UR4, c[0x4][0x68] ;  /* 0x01001a0000047ab9 */ /* 0x000fe20000000a00 */
[----:B------:R-:W-:Y:S01]  /*1320*/  ULDC.64 UR6, c[0x4][0x8] ;  /* 0x0100020000067ab9 */ /* 0x000fe20000000a00 */
[----:B01----:R-:W-:Y:S01]  /*1330*/  IMAD.U32 R4, RZ, RZ, UR4 ;  /* 0x00000004ff047e24 */ /* 0x003fe2000f8e00ff */
[----:B------:R0:W1:Y:S01]  /*1340*/  LDC.64 R14, c[0x4][R0] ;  /* 0x01000000000e7b82 */ /* 0x0000620000000a00 */
[----:B------:R-:W-:Y:S01]  /*1350*/  IMAD.U32 R5, RZ, RZ, UR5 ;  /* 0x00000005ff057e24 */ /* 0x000fe2000f8e00ff */
[----:B------:R-:W-:Y:S01]  /*1360*/  ULDC.64 UR4, c[0x4][0x70] ;  /* 0x01001c0000047ab9 */ /* 0x000fe20000000a00 */
[----:B------:R-:W-:Y:S02]  /*1370*/  IMAD.U32 R10, RZ, RZ, UR6 ;  /* 0x00000006ff0a7e24 */ /* 0x000fe4000f8e00ff */
[----:B------:R-:W-:Y:S02]  /*1380*/  IMAD.U32 R6, RZ, RZ, UR4 ;  /* 0x00000004ff067e24 */ /* 0x000fe4000f8e00ff */
[----:B------:R-:W-:-:S02]  /*1390*/  IMAD.U32 R7, RZ, RZ, UR5 ;  /* 0x00000005ff077e24 */ /* 0x000fc4000f8e00ff */
[----:B------:R-:W-:Y:S02]  /*13a0*/  IMAD.U32 R11, RZ, RZ, UR7 ;  /* 0x00000007ff0b7e24 */ /* 0x000fe4000f8e00ff */
[----:B------:R-:W-:Y:S02]  /*13b0*/  IMAD.MOV.U32 R8, RZ, RZ, 0x1e1 ;  /* 0x000001e1ff087424 */ /* 0x000fe400078e00ff */
[----:B------:R-:W-:Y:S02]  /*13c0*/  IMAD.MOV.U32 R12, RZ, RZ, 0x1 ;  /* 0x00000001ff0c7424 */ /* 0x000fe400078e00ff */
[----:B0-----:R-:W-:-:S07]  /*13d0*/  IMAD.MOV.U32 R13, RZ, RZ, RZ ;  /* 0x000000ffff0d7224 */ /* 0x001fce00078e00ff */
[----:B------:R-:W-:-:S07]  /*13e0*/  LEPC R20, `(.L_x_17) ;  /* 0x000000001014794e */ /* 0x000fce0000000000 */
[----:B-1---5:R-:W-:Y:S05]  /*13f0*/  CALL.ABS.NOINC R14 ;  /* 0x000000000e007343 */ /* 0x022fea0003c00000 */
.L_x_17:
[----:B------:R-:W-:-:S13]  /*1400*/  ISETP.NE.AND P0, PT, R58, 0x3, PT ;  /* 0x000000033a00780c */ /* 0x000fda0003f05270 */
[----:B------:R-:W-:Y:S05]  /*1410*/  @!P0 BRA `(.L_x_18) ;  /* 0x0000000000048947 */ /* 0x000fea0003800000 */
[----:B------:R-:W-:Y:S01]  /*1420*/  BPT.TRAP 0x1 ;  /* 0x000000040000795c */ /* 0x000fe20000300000 */
.L_x_18:
[----:B------:R-:W2:Y:S01]  /*1430*/  S2UR UR5, SR_CgaCtaId ;  /* 0x00000000000579c3 */ /* 0x000ea20000008800 */
[----:B------:R-:W-:Y:S01]  /*1440*/  UMOV UR4, 0x400 ;  /* 0x0000040000047882 */ /* 0x000fe20000000000 */
[----:B------:R-:W-:Y:S02]  /*1450*/  IMAD.U32 R0, RZ, RZ, UR38 ;  /* 0x00000026ff007e24 */ /* 0x000fe4000f8e00ff */
[----:B------:R-:W-:-:S03]  /*1460*/  IMAD.U32 R3, RZ, RZ, UR39 ;  /* 0x00000027ff037e24 */ /* 0x000fc6000f8e00ff */
[----:B------:R-:W-:Y:S01]  /*1470*/  SHF.L.U32 R0, R0, 0x1f, RZ ;  /* 0x0000001f00007819 */ /* 0x000fe200000006ff */
[----:B--2---:R-:W-:-:S06]  /*1480*/  ULEA UR4, UR5, UR4, 0x18 ;  /* 0x0000000405047291 */ /* 0x004fcc000f8ec03f */
[----:B------:R-:W-:-:S04]  /*1490*/  IMAD.U32 R6, RZ, RZ, UR4 ;  /* 0x00000004ff067e24 */ /* 0x000fc8000f8e00ff */
[----:B------:R-:W-:-:S04]  /*14a0*/  IMAD R3, R3, 0x8, R6 ;  /* 0x0000000803037824 */ /* 0x000fc800078e0206 */
[----:B------:R2:W3:Y:S01]  /*14b0*/  SYNCS.PHASECHK.TRANS64.TRYWAIT P1, [R3+URZ], R0 ;  /* 0x00000000030075a7 */ /* 0x0004e2000802017f */
[----:B------:R-:W-:Y:S05]  /*14c0*/  @!P0 BRA `(.L_x_19) ;  /* 0x0000000000048947 */ /* 0x000fea0003800000 */
[----:B------:R-:W-:Y:S01]  /*14d0*/  BPT.TRAP 0x1 ;  /* 0x000000040000795c */ /* 0x000fe20000300000 */
.L_x_19:
[----:B---3--:R-:W-:Y:S05]  /*14e0*/  @P1 BRA `(.L_x_20) ;  /* 0x0000000000081947 */ /* 0x008fea0003800000 */
[----:B------:R-:W3:Y:S02]  /*14f0*/  SYNCS.PHASECHK.TRANS64.TRYWAIT P1, [R3+URZ], R0 ;  /* 0x00000000030075a7 */ /* 0x000ee4000802017f */
[----:B---3--:R-:W-:Y:S05]  /*1500*/  @!P1 BRA `(.L_x_21) ;  /* 0x0000004800c89947 */ /* 0x008fea0003800000 */
.L_x_20:
[----:B------:R-:W-:-:S04]  /*1510*/  UISETP.LT.AND UP0, UPT, UR40, 0x1, UPT ;  /* 0x000000012800788c */ /* 0x000fc8000bf01270 */
[----:B------:R-:W-:-:S06]  /*1520*/  USEL UR4, UR40, 0x1, UP0 ;  /* 0x0000000128047887 */ /* 0x000fcc0008000000 */
[----:B--23--:R-:W-:Y:S01]  /*1530*/  IMAD.U32 R0, RZ, RZ, UR4 ;  /* 0x00000004ff007e24 */ /* 0x00cfe2000f8e00ff */
[----:B------:R-:W-:Y:S05]  /*1540*/  WARPSYNC.ALL ;  /* 0x0000000000007948 */ /* 0x000fea0003800000 */
[----:B------:R-:W-:-:S04]  /*1550*/  IADD3 R0, -R0, UR40, RZ ;  /* 0x0000002800007c10 */ /* 0x000fc8000fffe1ff */
[----:B------:R-:W-:Y:S02]  /*1560*/  ISETP.GE.AND P1, PT, R0, 0x1, PT ;  /* 0x000000010000780c */ /* 0x000fe40003f26270 */
[----:B------:R-:W-:Y:S01]  /*1570*/  R2UR UR4, R6 ;  /* 0x00000000060472ca */ /* 0x000fe200000e0000 */
[----:B------:R-:W-:Y:S01]  /*1580*/  WARPGROUP.ARRIVE ;  /* 0x00000000000079c5 */ /* 0x000fe20000000000 */
[----:B------:R-:W-:Y:S01]  /*1590*/  UMOV UR9, 0x40000040 ;  /* 0x4000004000097882 */ /* 0x000fe20000000000 */
[----:B------:R-:W-:-:S10]  /*15a0*/  UMOV UR11, 0x40000040 ;  /* 0x40000040000b7882 */ /* 0x000fd40000000000 */
[----:B------:R-:W-:-:S04]  /*15b0*/  UIADD3 UR4, UR4, 0x10100, URZ ;  /* 0x0001010004047890 */ /* 0x000fc8000fffe03f */
[----:B------:R-:W-:-:S04]  /*15c0*/  USHF.R.U32.HI UR4, URZ, 0x4, UR4 ;  /* 0x000000043f047899 */ /* 0x000fc80008011604 */
[----:B------:R-:W-:Y:S02]  /*15d0*/  ULOP3.LUT UR5, UR4, 0x3fff, URZ, 0xc0, !UPT ;  /* 0x00003fff04057892 */ /* 0x000fe4000f8ec03f */
[----:B------:R-:W-:Y:S02]  /*15e0*/  ULOP3.LUT UR4, UR41, 0x10000, URZ, 0xfc, !UPT ;  /* 0x0001000029047892 */ /* 0x000fe4000f8efc3f */
[----:B------:R-:W-:Y:S02]  /*15f0*/  ULOP3.LUT UR5, UR5, 0x10000, URZ, 0xfc, !UPT ;  /* 0x0001000005057892 */ /* 0x000fe4000f8efc3f */
[----:B------:R-:W-:Y:S02]  /*1600*/  ULEA UR6, UR39, UR4, 0xa ;  /* 0x0000000427067291 */ /* 0x000fe4000f8e503f */
[----:B------:R-:W-:-:S05]  /*1610*/  ULEA UR7, UR39, UR5, 0x9 ;  /* 0x0000000527077291 */ /* 0x000fca000f8e483f */
[----:B------:R-:W-:Y:S02]  /*1620*/  UMOV UR8, UR6 ;  /* 0x0000000600087c82 */ /* 0x000fe40008000000 */
[----:B------:R-:W-:Y:S02]  /*1630*/  UMOV UR10, UR7 ;  /* 0x00000007000a7c82 */ /* 0x000fe40008000000 */
[----:B------:R-:W-:Y:S01]  /*1640*/  HGMMA.64x64x16.F32 R24, gdesc[UR8], RZ, !UPT, gsb0 ;  /* 0x00e00000081879f0 */ /* 0x000fe2000c0008ff */
[----:B------:R-:W-:Y:S02]  /*1650*/  UIADD3 UR8, UR6, 0x2, URZ ;  /* 0x0000000206087890 */ /* 0x000fe4000fffe03f */
[----:B------:R-:W-:Y:S01]  /*1660*/  UIADD3 UR10, UR7, 0x2, URZ ;  /* 0x00000002070a7890 */ /* 0x000fe2000fffe03f */
[----:B------:R-:W-:Y:S01]  /*1670*/  UMOV UR9, 0x40000040 ;  /* 0x4000004000097882 */ /* 0x000fe20000000000 */
[----:B------:R-:W-:Y:S01]  /*1680*/  UMOV UR11, 0x40000040 ;  /* 0x40000040000b7882 */ /* 0x000fe20000000000 */
[----:B------:R-:W-:-:S02]  /*1690*/  WARPGROUP.DEPBAR.LE gsb0, 0x0 ;  /* 0x00008000000079c5 */ /* 0x000fc40000010000 */
[----:B------:R-:W-:-:S06]  /*16a0*/  WARPGROUP.ARRIVE ;  /* 0x00000000000079c5 */ /* 0x000fcc0000000000 */
[----:B------:R-:W-:Y:S01]  /*16b0*/  HGMMA.64x64x16.F32 R24, gdesc[UR8], R24, gsb0 ;  /* 0x00e00000081879f0 */ /* 0x000fe20008000818 */
[----:B------:R-:W-:Y:S02]  /*16c0*/  UIADD3 UR8, UR6, 0x4, URZ ;  /* 0x0000000406087890 */ /* 0x000fe4000fffe03f */
[----:B------:R-:W-:Y:S01]  /*16d0*/  UIADD3 UR10, UR7, 0x4, URZ ;  /* 0x00000004070a7890 */ /* 0x000fe2000fffe03f */
[----:B------:R-:W-:Y:S01]  /*16e0*/  UMOV UR9, 0x40000040 ;  /* 0x4000004000097882 */ /* 0x000fe20000000000 */
[----:B------:R-:W-:Y:S01]  /*16f0*/  UMOV UR11, 0x40000040 ;  /* 0x40000040000b7882 */ /* 0x000fe20000000000 */
[----:B------:R-:W-:Y:S02]  /*1700*/  WARPGROUP.DEPBAR.LE gsb0, 0x0 ;  /* 0x00008000000079c5 */ /* 0x000fe40000010000 */
        /* <DEDUP_REMOVED lines=8> */
[----:B------:R-:W-:Y:S03]  /*1790*/  HGMMA.64x64x16.F32 R24, gdesc[UR8], R24, gsb0 ;  /* 0x00e00000081879f0 */ /* 0x000fe60008000818 */
[----:B------:R-:W-:Y:S02]  /*17a0*/  WARPGROUP.DEPBAR.LE gsb0, 0x0 ;  /* 0x00008000000079c5 */ /* 0x000fe40000010000 */
[----:B------:R-:W-:Y:S05]  /*17b0*/  @!P1 BRA `(.L_x_22) ;  /* 0x0000000400249947 */ /* 0x000fea0003800000 */
[----:B------:R-:W-:Y:S02]  /*17c0*/  UIADD3 UR6, UR39, 0x1, URZ ;  /* 0x0000000127067890 */ /* 0x000fe4000fffe03f */
[----:B------:R-:W-:Y:S02]  /*17d0*/  IMAD.U32 R3, RZ, RZ, UR39 ;  /* 0x00000027ff037e24 */ /* 0x000fe4000f8e00ff */
[----:B------:R-:W-:-:S04]  /*17e0*/  UISETP.NE.AND UP0, UPT, UR6, 0x4, UPT ;  /* 0x000000040600788c */ /* 0x000fc8000bf05270 */
[----:B------:R-:W-:Y:S02]  /*17f0*/  USEL UR7, URZ, 0x1, UP0 ;  /* 0x000000013f077887 */ /* 0x000fe40008000000 */
[----:B------:R-:W-:Y:S02]  /*1800*/  USEL UR6, UR6, URZ, UP0 ;  /* 0x0000003f06067287 */ /* 0x000fe40008000000 */
[----:B------:R-:W-:-:S06]  /*1810*/  ULOP3.LUT UR7, UR38, UR7, URZ, 0x3c, !UPT ;  /* 0x0000000726077292 */ /* 0x000fcc000f8e3c3f */
[----:B------:R-:W-:-:S07]  /*1820*/  IMAD.U32 R7, RZ, RZ, UR7 ;  /* 0x00000007ff077e24 */ /* 0x000fce000f8e00ff */
.L_x_29:
[----:B------:R-:W-:Y:S05]  /*1830*/  @!P0 BRA `(.L_x_23) ;  /* 0x0000000000048947 */ /* 0x000fea0003800000 */
[----:B------:R-:W-:Y:S01]  /*1840*/  BPT.TRAP 0x1 ;  /* 0x000000040000795c */ /* 0x000fe20000300000 */
.L_x_23:
[----:B------:R-:W2:Y:S01]  /*1850*/  S2UR UR8, SR_CgaCtaId ;  /* 0x00000000000879c3 */ /* 0x000ea20000008800 */
[----:B------:R-:W-:Y:S01]  /*1860*/  UMOV UR7, 0x400 ;  /* 0x0000040000077882 */ /* 0x000fe20000000000 */
[----:B01----:R-:W-:Y:S01]  /*1870*/  IMAD.U32 R5, RZ, RZ, UR6 ;  /* 0x00000006ff057e24 */ /* 0x003fe2000f8e00ff */
[----:B------:R-:W-:Y:S01]  /*1880*/  SHF.L.U32 R4, R7, 0x1f, RZ ;  /* 0x0000001f07047819 */ /* 0x000fe200000006ff */
[----:B--2---:R-:W-:-:S06]  /*1890*/  ULEA UR7, UR8, UR7, 0x18 ;  /* 0x0000000708077291 */ /* 0x004fcc000f8ec03f */
[----:B------:R-:W-:-:S04]  /*18a0*/  IMAD.U32 R6, RZ, RZ, UR7 ;  /* 0x00000007ff067e24 */ /* 0x000fc8000f8e00ff */
[----:B------:R-:W-:-:S04]  /*18b0*/  IMAD R5, R5, 0x8, R6 ;  /* 0x0000000805057824 */ /* 0x000fc800078e0206 */
[----:B------:R0:W1:Y:S01]  /*18c0*/  SYNCS.PHASECHK.TRANS64.TRYWAIT P1, [R5+URZ], R4 ;  /* 0x00000004050075a7 */ /* 0x000062000802017f */
[----:B------:R-:W-:Y:S05]  /*18d0*/  @!P0 BRA `(.L_x_24) ;  /* 0x0000000000048947 */ /* 0x000fea0003800000 */
[----:B------:R-:W-:Y:S01]  /*18e0*/  BPT.TRAP 0x1 ;  /* 0x000000040000795c */ /* 0x000fe20000300000 */
.L_x_24:
[----:B-1----:R-:W-:Y:S05]  /*18f0*/  @P1 BRA `(.L_x_25) ;  /* 0x0000000000081947 */ /* 0x002fea0003800000 */
[----:B------:R-:W1:Y:S02]  /*1900*/  SYNCS.PHASECHK.TRANS64.TRYWAIT P1, [R5+URZ], R4 ;  /* 0x00000004050075a7 */ /* 0x000e64000802017f */
[----:B-1----:R-:W-:Y:S05]  /*1910*/  @!P1 BRA `(.L_x_26) ;  /* 0x0000004400d89947 */ /* 0x002fea0003800000 */
.L_x_25:
[----:B------:R-:W-:Y:S01]  /*1920*/  ULEA UR7, UR6, UR4, 0xa ;  /* 0x0000000406077291 */ /* 0x000fe2000f8e503f */
[----:B------:R-:W-:Y:S01]  /*1930*/  WARPGROUP.ARRIVE ;  /* 0x00000000000079c5 */ /* 0x000fe20000000000 */
[----:B------:R-:W-:Y:S01]  /*1940*/  ULEA UR12, UR6, UR5, 0x9 ;  /* 0x00000005060c7291 */ /* 0x000fe2000f8e483f */
[----:B------:R-:W-:Y:S01]  /*1950*/  UMOV UR9, 0x40000040 ;  /* 0x4000004000097882 */ /* 0x000fe20000000000 */
[----:B------:R-:W-:-:S03]  /*1960*/  UMOV UR11, 0x40000040 ;  /* 0x40000040000b7882 */ /* 0x000fc60000000000 */
[----:B------:R-:W-:Y:S02]  /*1970*/  UMOV UR8, UR7 ;  /* 0x0000000700087c82 */ /* 0x000fe40008000000 */
[----:B------:R-:W-:Y:S02]  /*1980*/  UMOV UR10, UR12 ;  /* 0x0000000c000a7c82 */ /* 0x000fe40008000000 */
[----:B------:R-:W-:Y:S01]  /*1990*/  HGMMA.64x64x16.F32 R24, gdesc[UR8], R24, gsb0 ;  /* 0x00e00000081879f0 */ /* 0x000fe20008000818 */
        /* <DEDUP_REMOVED lines=23> */
[----:B------:R-:W-:Y:S01]  /*1b10*/  BPT.TRAP 0x1 ;  /* 0x000000040000795c */ /* 0x000fe20000300000 */
.L_x_27:
[----:B------:R-:W-:-:S13]  /*1b20*/  ISETP.NE.AND P1, PT, R23, RZ, PT ;  /* 0x000000ff1700720c */ /* 0x000fda0003f25270 */
[----:B01----:R-:W-:-:S04]  /*1b30*/  @P1 IMAD R4, R3, 0x8, R6 ;  /* 0x0000000803041824 */ /* 0x003fc800078e0206 */
[----:B------:R-:W-:-:S05]  /*1b40*/  @P1 VIADD R5, R4, 0x20 ;  /* 0x0000002004051836 */ /* 0x000fca0000000000 */
[----:B------:R-:W-:-:S04]  /*1b50*/  @P1 PRMT R5, R22, 0x654, R5 ;  /* 0x0000065416051816 */ /* 0x000fc80000000005 */
[----:B------:R0:W-:Y:S01]  /*1b60*/  @P1 SYNCS.ARRIVE.TRANS64.RED.A1T0 RZ, [R5+URZ], RZ ;  /* 0x000000ff05ff19a7 */ /* 0x0001e2000810043f */
[----:B------:R-:W-:-:S13]  /*1b70*/  ISETP.GT.U32.AND P1, PT, R19, 0x1, PT ;  /* 0x000000011300780c */ /* 0x000fda0003f24070 */
[----:B0-----:R-:W-:Y:S05]  /*1b80*/  @P1 BRA `(.L_x_28) ;  /* 0x0000000000041947 */ /* 0x001fea0003800000 */
[----:B------:R-:W-:Y:S01]  /*1b90*/  BPT.TRAP 0x1 ;  /* 0x000000040000795c */ /* 0x000fe20000300000 */
.L_x_28:
[----:B------:R-:W-:Y:S01]  /*1ba0*/  UIADD3 UR6, UR6, 0x1, URZ ;  /* 0x0000000106067890 */ /* 0x000fe2000fffe03f */
[C---:B------:R-:W-:Y:S01]  /*1bb0*/  ISETP.GT.AND P2, PT, R0.reuse, 0x1, PT ;  /* 0x000000010000780c */ /* 0x040fe20003f44270 */
[----:B------:R-:W-:Y:S02]  /*1bc0*/  VIADD R3, R3, 0x1 ;  /* 0x0000000103037836 */ /* 0x000fe40000000000 */
[----:B------:R-:W-:Y:S01]  /*1bd0*/  UISETP.NE.AND UP0, UPT, UR6, 0x4, UPT ;  /* 0x000000040600788c */ /* 0x000fe2000bf05270 */
[----:B------:R-:W-:Y:S02]  /*1be0*/  VIADD R0, R0, 0xffffffff ;  /* 0xffffffff00007836 */ /* 0x000fe40000000000 */
[C---:B------:R-:W-:Y:S01]  /*1bf0*/  ISETP.NE.AND P1, PT, R3.reuse, 0x4, PT ;  /* 0x000000040300780c */ /* 0x040fe20003f25270 */
[----:B------:R-:W-:Y:S02]  /*1c00*/  USEL UR7, URZ, 0x1, UP0 ;  /* 0x000000013f077887 */ /* 0x000fe40008000000 */
[----:B------:R-:W-:Y:S01]  /*1c10*/  USEL UR6, UR6, URZ, UP0 ;  /* 0x0000003f06067287 */ /* 0x000fe20008000000 */
[----:B------:R-:W-:-:S03]  /*1c20*/  SEL R3, R3, RZ, P1 ;  /* 0x000000ff03037207 */ /* 0x000fc60000800000 */
[----:B------:R-:W-:Y:S01]  /*1c30*/  LOP3.LUT R7, R7, UR7, RZ, 0x3c, !PT ;  /* 0x0000000707077c12 */ /* 0x000fe2000f8e3cff */
[----:B------:R-:W-:Y:S07]  /*1c40*/  @P2 BRA `(.L_x_29) ;  /* 0xfffffff800f82947 */ /* 0x000fee000383ffff */
.L_x_22:
[----:B------:R-:W2:Y:S02]  /*1c50*/  LDC R0, c[0x0][0x28c] ;  /* 0x0000a300ff007b82 */ /* 0x000ea40000000800 */
[----:B--2---:R-:W-:-:S13]  /*1c60*/  ISETP.GE.AND P1, PT, R0, 0x1, PT ;  /* 0x000000010000780c */ /* 0x004fda0003f26270 */
[----:B------:R-:W-:Y:S05]  /*1c70*/  @!P1 BRA `(.L_x_30) ;  /* 0x0000000000409947 */ /* 0x000fea0003800000 */
[----:B------:R-:W-:Y:S05]  /*1c80*/  @!P0 BRA `(.L_x_31) ;  /* 0x0000000000048947 */ /* 0x000fea0003800000 */
[----:B------:R-:W-:Y:S01]  /*1c90*/  BPT.TRAP 0x1 ;  /* 0x000000040000795c */ /* 0x000fe20000300000 */
.L_x_31:
[----:B------:R-:W-:Y:S01]  /*1ca0*/  ISETP.NE.AND P0, PT, R23, RZ, PT ;  /* 0x000000ff1700720c */ /* 0x000fe20003f05270 */
[----:B------:R-:W-:-:S12]  /*1cb0*/  UISETP.LT.AND UP1, UPT, UR40, 0x1, UPT ;  /* 0x000000012800788c */ /* 0x000fd8000bf21270 */
[----:B------:R-:W-:-:S05]  /*1cc0*/  VOTEU.ANY UP0, P0 ;  /* 0x00000000003f7886 */ /* 0x000fca0000000100 */
[----:B------:R-:W-:-:S04]  /*1cd0*/  @UP0 USEL UR4, UR40, 0x1, UP1 ;  /* 0x0000000128040887 */ /* 0x000fc80008800000 */
[----:B------:R-:W-:-:S06]  /*1ce0*/  @UP0 UIADD3 UR4, UR39, UR40, -UR4 ;  /* 0x0000002827040290 */ /* 0x000fcc000fffe804 */
[----:B------:R-:W-:-:S04]  /*1cf0*/  IMAD.U32 R0, RZ, RZ, UR4 ;  /* 0x00000004ff007e24 */ /* 0x000fc8000f8e00ff */
[----:B------:R-:W-:-:S05]  /*1d00*/  @P0 IMAD.SHL.U32 R0, R0, 0x8, RZ ;  /* 0x0000000800000824 */ /* 0x000fca00078e00ff */
[----:B------:R-:W-:-:S04]  /*1d10*/  @P0 LOP3.LUT R0, R0, 0x18, RZ, 0xc0, !PT ;  /* 0x0000001800000812 */ /* 0x000fc800078ec0ff */
[----:B------:R-:W-:-:S04]  /*1d20*/  @P0 IADD3 R3, R6, 0x20, R0 ;  /* 0x0000002006030810 */ /* 0x000fc80007ffe000 */
[----:B------:R-:W-:-:S04]  /*1d30*/  @P0 PRMT R3, R22, 0x654, R3 ;  /* 0x0000065416030816 */ /* 0x000fc80000000003 */
[----:B------:R2:W-:Y:S01]  /*1d40*/  @P0 SYNCS.ARRIVE.TRANS64.RED.A1T0 RZ, [R3+URZ], RZ ;  /* 0x000000ff03ff09a7 */ /* 0x0005e2000810043f */
[----:B------:R-:W-:-:S13]  /*1d50*/  ISETP.GT.U32.AND P0, PT, R19, 0x1, PT ;  /* 0x000000011300780c */ /* 0x000fda0003f04070 */
[----:B--2---:R-:W-:Y:S05]  /*1d60*/  @P0 BRA `(.L_x_30) ;  /* 0x0000000000040947 */ /* 0x004fea0003800000 */
[----:B------:R-:W-:Y:S01]  /*1d70*/  BPT.TRAP 0x1 ;  /* 0x000000040000795c */ /* 0x000fe20000300000 */
.L_x_30:
[----:B------:R-:W2:Y:S01]  /*1d80*/  LDC R6, c[0x0][0x288] ;  /* 0x0000a200ff067b82 */ /* 0x000ea20000000800 */
[--C-:B------:R-:W-:Y:S01]  /*1d90*/  SHF.R.U32.HI R0, RZ, 0x2, R18.reuse ;  /* 0x00000002ff007819 */ /* 0x100fe20000011612 */
[----:B------:R-:W-:Y:S01]  /*1da0*/  UIADD3 UR39, UR40, UR39, URZ ;  /* 0x0000002728277290 */ /* 0x000fe2000fffe03f */
[----:B01----:R-:W-:Y:S01]  /*1db0*/  SHF.R.U32.HI R5, RZ, 0x7, R18 ;  /* 0x00000007ff057819 */ /* 0x003fe20000011612 */
[----:B------:R-:W-:Y:S01]  /*1dc0*/  IMAD.SHL.U32 R61, R61, 0x40, RZ ;  /* 0x000000403d3d7824 */ /* 0x000fe200078e00ff */
[----:B------:R-:W-:Y:S01]  /*1dd0*/  LOP3.LUT R3, R0, 0x7, RZ, 0xc0, !PT ;  /* 0x0000000700037812 */ /* 0x000fe200078ec0ff */
[----:B------:R-:W-:Y:S01]  /*1de0*/  USHF.R.U32.HI UR4, URZ, 0x2, UR39 ;  /* 0x000000023f047899 */ /* 0x000fe20008011627 */
[----:B------:R-:W-:Y:S01]  /*1df0*/  LOP3.LUT R0, R5, 0x1, RZ, 0xc0, !PT ;  /* 0x0000000105007812 */ /* 0x000fe200078ec0ff */
[C---:B------:R-:W-:Y:S01]  /*1e00*/  IMAD.SHL.U32 R10, R18.reuse, 0x2, RZ ;  /* 0x00000002120a7824 */ /* 0x040fe200078e00ff */
[C---:B------:R-:W-:Y:S01]  /*1e10*/  LOP3.LUT R5, R18.reuse, 0x3, RZ, 0xc0, !PT ;  /* 0x0000000312057812 */ /* 0x040fe200078ec0ff */
[----:B------:R-:W-:Y:S01]  /*1e20*/  ULOP3.LUT UR4, UR4, 0x1, URZ, 0xc0, !UPT ;  /* 0x0000000104047892 */ /* 0x000fe2000f8ec03f */
[----:B------:R-:W-:Y:S01]  /*1e30*/  LOP3.LUT R4, R18, 0x60, RZ, 0xc0, !PT ;  /* 0x0000006012047812 */ /* 0x000fe200078ec0ff */
[----:B------:R-:W-:Y:S01]  /*1e40*/  ULDC UR8, c[0x0][0x284] ;  /* 0x0000a10000087ab9 */ /* 0x000fe20000000800 */
[----:B------:R-:W-:Y:S01]  /*1e50*/  IMAD.SHL.U32 R8, R0, 0x40, RZ ;  /* 0x0000004000087824 */ /* 0x000fe200078e00ff */
[----:B------:R-:W-:Y:S01]  /*1e60*/  UISETP.GT.U32.AND UP1, UPT, UR39, 0x3, UPT ;  /* 0x000000032700788c */ /* 0x000fe2000bf24070 */
[----:B------:R-:W-:Y:S01]  /*1e70*/  SHF.R.U32.HI R4, RZ, 0x1, R4 ;  /* 0x00000001ff047819 */ /* 0x000fe20000011604 */
[----:B------:R-:W-:Y:S01]  /*1e80*/  UISETP.NE.U32.AND UP0, UPT, UR4, 0x1, UPT ;  /* 0x000000010400788c */ /* 0x000fe2000bf05070 */
[----:B------:R-:W-:Y:S01]  /*1e90*/  SHF.R.S32.HI R15, RZ, 0x1f, R59 ;  /* 0x0000001fff0f7819 */ /* 0x000fe2000001143b */
[----:B------:R-:W-:Y:S01]  /*1ea0*/  ULDC.64 UR6, c[0x0][0x5d0] ;  /* 0x0001740000067ab9 */ /* 0x000fe20000000a00 */
[--C-:B------:R-:W-:Y:S01]  /*1eb0*/  IADD3 R7, RZ, -R4, -R3.reuse ;  /* 0x80000004ff077210 */ /* 0x100fe20007ffe803 */
[----:B------:R-:W-:Y:S01]  /*1ec0*/  UISETP.LT.U32.AND UP1, UPT, UR40, 0x4, UP1 ;  /* 0x000000042800788c */ /* 0x000fe20008f21070 */
[----:B------:R-:W-:Y:S01]  /*1ed0*/  LOP3.LUT R10, R61, 0x6, R10, 0xf8, !PT ;  /* 0x000000063d0a7812 */ /* 0x000fe200078ef80a */
[----:B------:R-:W-:Y:S01]  /*1ee0*/  UISETP.GT.U32.AND UP0, UPT, UR40, 0x3, !UP0 ;  /* 0x000000032800788c */ /* 0x000fe2000c704070 */
[----:B------:R-:W-:Y:S01]  /*1ef0*/  LOP3.LUT R3, R8, 0x40, R3, 0xe2, !PT ;  /* 0x0000004008037812 */ /* 0x000fe200078ee203 */
[----:B--2---:R-:W-:Y:S01]  /*1f00*/  IMAD R12, R5, -0x2, R6 ;  /* 0xfffffffe050c7824 */ /* 0x004fe200078e0206 */
[----:B------:R-:W-:Y:S01]  /*1f10*/  ISETP.GE.AND P0, PT, R61, R6, PT ;  /* 0x000000063d00720c */ /* 0x000fe20003f06270 */
[C---:B------:R-:W-:Y:S01]  /*1f20*/  IMAD.SHL.U32 R5, R60.reuse, 0x80, RZ ;  /* 0x000000803c057824 */ /* 0x040fe200078e00ff */
[----:B------:R-:W-:Y:S01]  /*1f30*/  SHF.R.S32.HI R11, RZ, 0x1f, R10 ;  /* 0x0000001fff0b7819 */ /* 0x000fe2000001140a */
[----:B------:R-:W-:Y:S01]  /*1f40*/  IMAD R6, R15, UR6, RZ ;  /* 0x000000060f067c24 */ /* 0x000fe2000f8e02ff */
[----:B------:R-:W-:Y:S01]  /*1f50*/  USEL UR5, URZ, 0x1, !UP1 ;  /* 0x000000013f057887 */ /* 0x000fe2000c800000 */
[----:B------:R-:W-:Y:S01]  /*1f60*/  IMAD.WIDE R8, R60, 0x80, RZ ;  /* 0x000000803c087825 */ /* 0x000fe200078e02ff */
[----:B------:R-:W-:Y:S01]  /*1f70*/  ISETP.GE.OR P0, PT, R5, UR8, P0 ;  /* 0x0000000805007c0c */ /* 0x000fe20008706670 */
[----:B------:R-:W-:-:S02]  /*1f80*/  USEL UR4, URZ, 0x1, !UP0 ;  /* 0x000000013f047887 */ /* 0x000fc4000c000000 */
[----:B------:R-:W-:Y:S01]  /*1f90*/  IMAD R0, R0, -0x40, R7 ;  /* 0xffffffc000007824 */ /* 0x000fe200078e0207 */
[----:B------:R-:W-:Y:S01]  /*1fa0*/  LOP3.LUT R73, R8, R3, R4, 0xfe, !PT ;  /* 0x0000000308497212 */ /* 0x000fe200078efe04 */
[C---:B------:R-:W-:Y:S01]  /*1fb0*/  IMAD R13, R59.reuse, UR7, R6 ;  /* 0x000000073b0d7c24 */ /* 0x040fe2000f8e0206 */
[----:B------:R-:W-:Y:S01]  /*1fc0*/  ULOP3.LUT UR39, UR39, 0x3, URZ, 0xc0, !UPT ;  /* 0x0000000327277892 */ /* 0x000fe2000f8ec03f */
[----:B------:R-:W-:Y:S01]  /*1fd0*/  IMAD.WIDE.U32 R6, R59, UR6, R10 ;  /* 0x000000063b067c25 */ /* 0x000fe2000f8e000a */
[----:B------:R-:W-:Y:S01]  /*1fe0*/  ULOP3.LUT UR38, UR4, UR38, UR5, 0x96, !UPT ;  /* 0x0000002604267292 */ /* 0x000fe2000f8e9605 */
[----:B------:R-:W-:Y:S02]  /*1ff0*/  IADD3 R3, -R5, UR8, R0 ;  /* 0x0000000805037c10 */ /* 0x000fe4000fffe100 */
[----:B------:R-:W-:Y:S02]  /*2000*/  IMAD.IADD R7, R7, 0x1, R13 ;  /* 0x0000000107077824 */ /* 0x000fe400078e020d */
[----:B------:R-:W-:-:S02]  /*2010*/  IMAD.IADD R4, R12, 0x1, -R61 ;  /* 0x000000010c047824 */ /* 0x000fc400078e0a3d */
[----:B------:R-:W-:Y:S01]  /*2020*/  IMAD.MOV.U32 R0, RZ, RZ, -0x1 ;  /* 0xffffffffff007424 */ /* 0x000fe200078e00ff */
[----:B------:R-:W-:Y:S06]  /*2030*/  @P0 BRA `(.L_x_32) ;  /* 0x0000002000a40947 */ /* 0x000fec0003800000 */
[----:B------:R-:W0:Y:S01]  /*2040*/  LDC.64 R66, c[0x0][0x5c8] ;  /* 0x00017200ff427b82 */ /* 0x000e220000000a00 */
[----:B-----5:R-:W-:Y:S01]  /*2050*/  FSETP.NEU.AND P0, PT, R57, RZ, PT ;  /* 0x000000ff3900720b */ /* 0x020fe20003f0d000 */
[----:B------:R-:W-:Y:S01]  /*2060*/  BSSY B0, `(.L_x_32) ;  /* 0x0000226000007945 */ /* 0x000fe20003800000 */
[----:B------:R-:W-:-:S04]  /*2070*/  ISETP.GT.AND P2, PT, R4, RZ, PT ;  /* 0x000000ff0400720c */ /* 0x000fc80003f44270 */
[----:B------:R-:W-:Y:S01]  /*2080*/  ISETP.GT.AND P1, PT, R3, RZ, P2 ;  /* 0x000000ff0300720c */ /* 0x000fe20001724270 */
[-C--:B0-----:R-:W-:Y:S02]  /*2090*/  IMAD R12, R9, R66.reuse, RZ ;  /* 0x00000042090c7224 */ /* 0x081fe400078e02ff */
[----:B------:R-:W-:-:S04]  /*20a0*/  IMAD.WIDE.U32 R60, R73, R66, R6 ;  /* 0x00000042493c7225 */ /* 0x000fc800078e0006 */
[----:B------:R-:W-:-:S04]  /*20b0*/  IMAD R5, R73, R67, R12 ;  /* 0x0000004349057224 */ /* 0x000fc800078e020c */
[----:B------:R-:W-:Y:S01]  /*20c0*/  IMAD.IADD R75, R61, 0x1, R5 ;  /* 0x000000013d4b7824 */ /* 0x000fe200078e0205 */
[----:B------:R-:W-:Y:S06]  /*20d0*/  @!P0 BRA `(.L_x_33) ;  /* 0x0000001400e88947 */ /* 0x000fec0003800000 */
[----:B------:R-:W0:Y:S01]  /*20e0*/  LDC.64 R64, c[0x0][0x5b8] ;  /* 0x00016e00ff407b82 */ /* 0x000e220000000a00 */
[----:B------:R-:W-:-:S07]  /*20f0*/  ULDC.64 UR4, c[0x0][0x5c0] ;  /* 0x0001700000047ab9 */ /* 0x000fce0000000a00 */
[----:B------:R-:W1:Y:S08]  /*2100*/  LDC.64 R68, c[0x0][0x5b0] ;  /* 0x00016c00ff447b82 */ /* 0x000e700000000a00 */
[----:B------:R-:W2:Y:S01]  /*2110*/  LDC.64 R70, c[0x0][0x5a8] ;  /* 0x00016a00ff467b82 */ /* 0x000ea20000000a00 */
[-C--:B0-----:R-:W-:Y:S02]  /*2120*/  IMAD R6, R15, R64.reuse, RZ ;  /* 0x000000400f067224 */ /* 0x081fe400078e02ff */
[----:B------:R-:W-:-:S04]  /*2130*/  IMAD.WIDE.U32 R62, R59, R64, R10 ;  /* 0x000000403b3e7225 */ /* 0x000fc800078e000a */
[----:B------:R-:W-:Y:S02]  /*2140*/  IMAD R61, R59, R65, R6 ;  /* 0x000000413b3d7224 */ /* 0x000fe400078e0206 */
[-C--:B-1----:R-:W-:Y:S02]  /*2150*/  IMAD R8, R9, R68.reuse, RZ ;  /* 0x0000004409087224 */ /* 0x082fe400078e02ff */
[----:B------:R-:W-:Y:S02]  /*2160*/  IMAD.IADD R13, R63, 0x1, R61 ;  /* 0x000000013f0d7824 */ /* 0x000fe400078e023d */
[----:B------:R-:W-:Y:S02]  /*2170*/  IMAD.MOV.U32 R12, RZ, RZ, R62 ;  /* 0x000000ffff0c7224 */ /* 0x000fe400078e003e */
[C---:B------:R-:W-:Y:S02]  /*2180*/  IMAD R65, R73.reuse, R69, R8 ;  /* 0x0000004549417224 */ /* 0x040fe400078e0208 */
[----:B------:R-:W-:-:S04]  /*2190*/  IMAD.WIDE.U32 R6, R73, R68, R12 ;  /* 0x0000004449067225 */ /* 0x000fc800078e000c */
[----:B------:R-:W-:Y:S01]  /*21a0*/  IMAD.IADD R5, R7, 0x1, R65 ;  /* 0x0000000107057824 */ /* 0x000fe200078e0241 */
[----:B--2---:R-:W-:-:S04]  /*21b0*/  LEA R14, P0, R6, R70, 0x1 ;  /* 0x00000046060e7211 */ /* 0x004fc800078008ff */
[----:B------:R-:W-:-:S05]  /*21c0*/  LEA.HI.X R15, R6, R71, R5, 0x1, P0 ;  /* 0x00000047060f7211 */ /* 0x000fca00000f0c05 */
[----:B------:R0:W2:Y:S01]  /*21d0*/  @P1 LDG.E.LTC128B.U16 R5, desc[UR36][R14.64] ;  /* 0x000000240e051981 */ /* 0x0000a2000c1e1520 */
[----:B------:R-:W-:Y:S01]  /*21e0*/  IMAD.WIDE.U32 R6, R73, R68, R10 ;  /* 0x0000004449067225 */ /* 0x000fe200078e000a */
[----:B------:R-:W-:Y:S03]  /*21f0*/  BSSY B1, `(.L_x_34) ;  /* 0x0000013000017945 */ /* 0x000fe60003800000 */
[----:B------:R-:W-:Y:S02]  /*2200*/  IMAD.IADD R7, R65, 0x1, R7 ;  /* 0x0000000141077824 */ /* 0x000fe400078e0207 */
[----:B------:R-:W-:Y:S01]  /*2210*/  IMAD.WIDE.U32 R20, R59, R64, R6 ;  /* 0x000000403b147225 */ /* 0x000fe200078e0006 */
[----:B0-----:R-:W-:-:S03]  /*2220*/  SHF.L.U64.HI R15, R68, 0x3, R69 ;  /* 0x00000003440f7819 */ /* 0x001fc60000010245 */
[----:B------:R-:W-:Y:S01]  /*2230*/  IMAD.IADD R7, R61, 0x1, R21 ;  /* 0x000000013d077824 */ /* 0x000fe200078e0215 */
[----:B------:R-:W-:Y:S01]  /*2240*/  LEA R6, P4, R20, R70, 0x1 ;  /* 0x0000004614067211 */ /* 0x000fe200078808ff */
[----:B------:R-:W-:-:S03]  /*2250*/  IMAD.SHL.U32 R14, R68, 0x8, RZ ;  /* 0x00000008440e7824 */ /* 0x000fc600078e00ff */
[----:B------:R-:W-:Y:S01]  /*2260*/  LEA.HI.X R7, R20, R71, R7, 0x1, P4 ;  /* 0x0000004714077211 */ /* 0x000fe200020f0c07 */
[----:B--2---:R-:W-:-:S05]  /*2270*/  HADD2.F32 R8, -RZ, R5.H0_H0 ;  /* 0x20000005ff087230 */ /* 0x004fca0000004100 */
[----:B------:R-:W-:Y:S01]  /*2280*/  FMUL R9, R8, R57 ;  /* 0x0000003908097220 */ /* 0x000fe20000400000 */
[----:B------:R-:W-:-:S03]  /*2290*/  LEA R8, P0, R60, UR4, 0x1 ;  /* 0x000000043c087c11 */ /* 0x000fc6000f8008ff */
[----:B------:R-:W-:Y:S01]  /*22a0*/  FFMA R24, R24, R56, R9 ;  /* 0x0000003818187223 */ /* 0x000fe20000000009 */
[----:B------:R-:W-:Y:S02]  /*22b0*/  LEA.HI.X R9, R60, UR5, R75, 0x1, P0 ;  /* 0x000000053c097c11 */ /* 0x000fe400080f0c4b */
[----:B------:R-:W-:Y:S02]  /*22c0*/  ISETP.GT.AND P0, PT, R4, 0x1, PT ;  /* 0x000000010400780c */ /* 0x000fe40003f04270 */
[----:B------:R-:W-:Y:S02]  /*22d0*/  F2FP.F16.F32.PACK_AB R24, RZ, R24 ;  /* 0x00000018ff18723e */ /* 0x000fe400000000ff */
[----:B------:R-:W-:-:S03]  /*22e0*/  ISETP.GT.AND P3, PT, R3, RZ, P0 ;  /* 0x000000ff0300720c */ /* 0x000fc60000764270 */
[----:B------:R0:W-:Y:S10]  /*22f0*/  @P1 STG.E.U16 desc[UR36][R8.64], R24 ;  /* 0x0000001808001986 */ /* 0x0001f4000c101524 */
[----:B------:R-:W-:Y:S05]  /*2300*/  @!P3 BRA `(.L_x_35) ;  /* 0x000000000004b947 */ /* 0x000fea0003800000 */
[----:B------:R1:W5:Y:S02]  /*2310*/  LDG.E.LTC128B.U16 R5, desc[UR36][R6.64+0x2] ;  /* 0x0000022406057981 */ /* 0x000364000c1e1520 */
.L_x_35:
[----:B------:R-:W-:Y:S05]  /*2320*/  BSYNC B1 ;  /* 0x0000000000017941 */ /* 0x000fea0003800000 */
.L_x_34:
[----:B-----5:R-:W-:Y:S01]  /*2330*/  HADD2.F32 R12, -RZ, R5.H0_H0 ;  /* 0x20000005ff0c7230 */ /* 0x020fe20000004100 */
[----:B------:R-:W-:Y:S01]  /*2340*/  ISETP.GT.AND P2, PT, R3, 0x8, P2 ;  /* 0x000000080300780c */ /* 0x000fe20001744270 */
[----:B------:R-:W-:Y:S01]  /*2350*/  IMAD.WIDE.U32 R20, R73, R68, R14 ;  /* 0x0000004449147225 */ /* 0x000fe200078e000e */
[----:B0-----:R-:W-:-:S03]  /*2360*/  PRMT R24, R5, 0x7610, R24 ;  /* 0x0000761005187816 */ /* 0x001fc60000000018 */
[----:B------:R-:W-:Y:S01]  /*2370*/  FMUL R12, R12, R57 ;  /* 0x000000390c0c7220 */ /* 0x000fe20000400000 */
[----:B------:R-:W-:Y:S01]  /*2380*/  IMAD.IADD R65, R65, 0x1, R21 ;  /* 0x0000000141417824 */ /* 0x000fe200078e0215 */
[----:B------:R-:W-:Y:S02]  /*2390*/  IADD3 R62, P1, R62, R20, RZ ;  /* 0x000000143e3e7210 */ /* 0x000fe40007f3e0ff */
[----:B------:R-:W-:-:S03]  /*23a0*/  FFMA R12, R25, R56, R12 ;  /* 0x00000038190c7223 */ /* 0x000fc6000000000c */
[----:B------:R-:W-:Y:S01]  /*23b0*/  IMAD.X R13, R65, 0x1, R13, P1 ;  /* 0x00000001410d7824 */ /* 0x000fe200008e060d */
[C---:B------:R-:W-:Y:S02]  /*23c0*/  LEA R14, P1, R62.reuse, R70, 0x1 ;  /* 0x000000463e0e7211 */ /* 0x040fe400078208ff */
[----:B------:R-:W-:Y:S02]  /*23d0*/  F2FP.F16.F32.PACK_AB R12, RZ, R12 ;  /* 0x0000000cff0c723e */ /* 0x000fe400000000ff */
[----:B------:R-:W-:Y:S02]  /*23e0*/  LEA.HI.X R15, R62, R71, R13, 0x1, P1 ;  /* 0x000000473e0f7211 */ /* 0x000fe400008f0c0d */
[----:B------:R-:W-:-:S05]  /*23f0*/  PRMT R21, R12, 0x7610, R21 ;  /* 0x000076100c157816 */ /* 0x000fca0000000015 */
[----:B------:R0:W-:Y:S04]  /*2400*/  @P3 STG.E.U16 desc[UR36][R8.64+0x2], R21 ;  /* 0x0000021508003986 */ /* 0x0001e8000c101524 */
[----:B------:R-:W2:Y:S01]  /*2410*/  @P2 LDG.E.LTC128B.U16 R24, desc[UR36][R14.64] ;  /* 0x000000240e182981 */ /* 0x000ea2000c1e1520 */
[----:B------:R-:W-:Y:S01]  /*2420*/  IADD3 R20, P1, R10, R20, RZ ;  /* 0x000000140a147210 */ /* 0x000fe20007f3e0ff */
[----:B------:R-:W-:Y:S01]  /*2430*/  BSSY B1, `(.L_x_36) ;  /* 0x0000011000017945 */ /* 0x000fe20003800000 */
[C---:B------:R-:W-:Y:S02]  /*2440*/  SHF.L.U64.HI R13, R66.reuse, 0x4, R67 ;  /* 0x00000004420d7819 */ /* 0x040fe40000010243 */
[----:B------:R-:W-:Y:S01]  /*2450*/  ISETP.GT.AND P0, PT, R3, 0x8, P0 ;  /* 0x000000080300780c */ /* 0x000fe20000704270 */
[----:B0-----:R-:W-:Y:S01]  /*2460*/  IMAD.X R21, R11, 0x1, R65, P1 ;  /* 0x000000010b157824 */ /* 0x001fe200008e0641 */
[----:B------:R-:W-:Y:S01]  /*2470*/  LEA R12, P1, R66, R8, 0x4 ;  /* 0x00000008420c7211 */ /* 0x000fe200078220ff */
[----:B------:R-:W-:-:S04]  /*2480*/  IMAD.WIDE.U32 R20, R59, R64, R20 ;  /* 0x000000403b147225 */ /* 0x000fc800078e0014 */
[----:B------:R-:W-:Y:S02]  /*2490*/  IMAD.X R13, R13, 0x1, R9, P1 ;  /* 0x000000010d0d7824 */ /* 0x000fe400008e0609 */
[----:B------:R-:W-:Y:S02]  /*24a0*/  IMAD.IADD R11, R61, 0x1, R21 ;  /* 0x000000013d0b7824 */ /* 0x000fe400078e0215 */
[----:B--2---:R-:W-:-:S05]  /*24b0*/  HADD2.F32 R10, -RZ, R24.H0_H0 ;  /* 0x20000018ff0a7230 */ /* 0x004fca0000004100 */
[----:B------:R-:W-:Y:S01]  /*24c0*/  FMUL R5, R10, R57 ;  /* 0x000000390a057220 */ /* 0x000fe20000400000 */
[----:B------:R-:W-:-:S03]  /*24d0*/  LEA R10, P3, R20, R70, 0x1 ;  /* 0x00000046140a7211 */ /* 0x000fc600078608ff */
[----:B------:R-:W-:Y:S01]  /*24e0*/  FFMA R5, R26, R56, R5 ;  /* 0x000000381a057223 */ /* 0x000fe20000000005 */
[----:B------:R-:W-:-:S04]  /*24f0*/  LEA.HI.X R11, R20, R71, R11, 0x1, P3 ;  /* 0x00000047140b7211 */ /* 0x000fc800018f0c0b */
[----:B------:R-:W-:-:S05]  /*2500*/  F2FP.F16.F32.PACK_AB R5, RZ, R5 ;  /* 0x00000005ff05723e */ /* 0x000fca00000000ff */
[----:B------:R0:W-:Y:S01]  /*2510*/  @P2 STG.E.U16 desc[UR36][R12.64], R5 ;  /* 0x000000050c002986 */ /* 0x0001e2000c101524 */
[----:B------:R-:W-:Y:S05]  /*2520*/  @!P0 BRA `(.L_x_37) ;  /* 0x0000000000048947 */ /* 0x000fea0003800000 */
[----:B------:R2:W5:Y:S02]  /*2530*/  LDG.E.LTC128B.U16 R24, desc[UR36][R10.64+0x2] ;  /* 0x000002240a187981 */ /* 0x000564000c1e1520 */
.L_x_37:
[----:B------:R-:W-:Y:S05]  /*2540*/  BSYNC B1 ;  /* 0x0000000000017941 */ /* 0x000fea0003800000 */
.L_x_36:
[----:B-----5:R-:W-:Y:S01]  /*2550*/  HADD2.F32 R14, -RZ, R24.H0_H0 ;  /* 0x20000018ff0e7230 */ /* 0x020fe20000004100 */
[----:B------:R-:W-:Y:S01]  /*2560*/  ISETP.GT.AND P1, PT, R4, 0x8, PT ;  /* 0x000000080400780c */ /* 0x000fe20003f24270 */
[----:B------:R-:W-:Y:S03]  /*2570*/  BSSY B1, `(.L_x_38) ;  /* 0x0000008000017945 */ /* 0x000fe60003800000 */
[----:B------:R-:W-:Y:S01]  /*2580*/  FMUL R14, R14, R57 ;  /* 0x000000390e0e7220 */ /* 0x000fe20000400000 */
[----:B------:R-:W-:-:S03]  /*2590*/  ISETP.GT.AND P2, PT, R3, RZ, P1 ;  /* 0x000000ff0300720c */ /* 0x000fc60000f44270 */
[----:B------:R-:W-:-:S05]  /*25a0*/  FFMA R14, R27, R56, R14 ;  /* 0x000000381b0e7223 */ /* 0x000fca000000000e */
[----:B------:R-:W-:-:S05]  /*25b0*/  F2FP.F16.F32.PACK_AB R14, RZ, R14 ;  /* 0x0000000eff0e723e */ /* 0x000fca00000000ff */
[----:B------:R3:W-:Y:S01]  /*25c0*/  @P0 STG.E.U16 desc[UR36][R12.64+0x2], R14 ;  /* 0x0000020e0c000986 */ /* 0x0007e2000c101524 */
[----:B------:R-:W-:Y:S05]  /*25d0*/  @!P2 BRA `(.L_x_39) ;  /* 0x000000000004a947 */ /* 0x000fea0003800000 */
[----:B------:R4:W5:Y:S02]  /*25e0*/  LDG.E.LTC128B.U16 R24, desc[UR36][R6.64+0x10] ;  /* 0x0000102406187981 */ /* 0x000964000c1e1520 */
.L_x_39:
[----:B------:R-:W-:Y:S05]  /*25f0*/  BSYNC B1 ;  /* 0x0000000000017941 */ /* 0x000fea0003800000 */
.L_x_38:
[----:B---3-5:R-:W-:Y:S01]  /*2600*/  HADD2.F32 R14, -RZ, R24.H0_H0 ;  /* 0x20000018ff0e7230 */ /* 0x028fe20000004100 */
[----:B------:R-:W-:Y:S01]  /*2610*/  ISETP.GT.AND P0, PT, R4, 0x9, PT ;  /* 0x000000090400780c */ /* 0x000fe20003f04270 */
[----:B------:R-:W-:Y:S03]  /*2620*/  BSSY B1, `(.L_x_40) ;  /* 0x0000008000017945 */ /* 0x000fe60003800000 */
[----:B0-----:R-:W-:Y:S01]  /*2630*/  FMUL R5, R14, R57 ;  /* 0x000000390e057220 */ /* 0x001fe20000400000 */
[----:B------:R-:W-:-:S03]  /*2640*/  ISETP.GT.AND P3, PT, R3, RZ, P0 ;  /* 0x000000ff0300720c */ /* 0x000fc60000764270 */
[----:B------:R-:W-:-:S05]  /*2650*/  FFMA R5, R28, R56, R5 ;  /* 0x000000381c057223 */ /* 0x000fca0000000005 */
[----:B------:R-:W-:-:S05]  /*2660*/  F2FP.F16.F32.PACK_AB R5, RZ, R5 ;  /* 0x00000005ff05723e */ /* 0x000fca00000000ff */
[----:B------:R0:W-:Y:S01]  /*2670*/  @P2 STG.E.U16 desc[UR36][R8.64+0x10], R5 ;  /* 0x0000100508002986 */ /* 0x0001e2000c101524 */
[----:B------:R-:W-:Y:S05]  /*2680*/  @!P3 BRA `(.L_x_41) ;  /* 0x000000000004b947 */ /* 0x000fea0003800000 */
[----:B------:R3:W5:Y:S02]  /*2690*/  LDG.E.LTC128B.U16 R24, desc[UR36][R6.64+0x12] ;  /* 0x0000122406187981 */ /* 0x000764000c1e1520 */
.L_x_41:
[----:B------:R-:W-:Y:S05]  /*26a0*/  BSYNC B1 ;  /* 0x0000000000017941 */ /* 0x000fea0003800000 */
.L_x_40:
[----:B-----5:R-:W-:Y:S01]  /*26b0*/  HADD2.F32 R14, -RZ, R24.H0_H0 ;  /* 0x20000018ff0e7230 */ /* 0x020fe20000004100 */
[----:B------:R-:W-:Y:S01]  /*26c0*/  ISETP.GT.AND P1, PT, R3, 0x8, P1 ;  /* 0x000000080300780c */ /* 0x000fe20000f24270 */
[----:B------:R-:W-:Y:S03]  /*26d0*/  BSSY B1, `(.L_x_42) ;  /* 0x0000007000017945 */ /* 0x000fe60003800000 */
[----:B------:R-:W-:-:S04]  /*26e0*/  FMUL R14, R14, R57 ;  /* 0x000000390e0e7220 */ /* 0x000fc80000400000 */
[----:B------:R-:W-:-:S05]  /*26f0*/  FFMA R14, R29, R56, R14 ;  /* 0x000000381d0e7223 */ /* 0x000fca000000000e */
[----:B------:R-:W-:-:S05]  /*2700*/  F2FP.F16.F32.PACK_AB R14, RZ, R14 ;  /* 0x0000000eff0e723e */ /* 0x000fca00000000ff */
[----:B------:R0:W-:Y:S01]  /*2710*/  @P3 STG.E.U16 desc[UR36][R8.64+0x12], R14 ;  /* 0x0000120e08003986 */ /* 0x0001e2000c101524 */
[----:B------:R-:W-:Y:S05]  /*2720*/  @!P1 BRA `(.L_x_43) ;  /* 0x0000000000049947 */ /* 0x000fea0003800000 */
[----:B------:R0:W5:Y:S02]  /*2730*/  LDG.E.LTC128B.U16 R24, desc[UR36][R10.64+0x10] ;  /* 0x000010240a187981 */ /* 0x000164000c1e1520 */
.L_x_43:
[----:B------:R-:W-:Y:S05]  /*2740*/  BSYNC B1 ;  /* 0x0000000000017941 */ /* 0x000fea0003800000 */
.L_x_42:
[----:B0----5:R-:W-:Y:S01]  /*2750*/  HADD2.F32 R14, -RZ, R24.H0_H0 ;  /* 0x20000018ff0e7230 */ /* 0x021fe20000004100 */
        /* <DEDUP_REMOVED lines=8> */
.L_x_45:
[----:B------:R-:W-:Y:S05]  /*27e0*/  BSYNC B1 ;  /* 0x0000000000017941 */ /* 0x000fea0003800000 */
.L_x_44:
        /* <DEDUP_REMOVED lines=10> */
.L_x_47:
[----:B------:R-:W-:Y:S05]  /*2890*/  BSYNC B1 ;  /* 0x0000000000017941 */ /* 0x000fea0003800000 */
.L_x_46:
[----:B0----5:R-:W-:Y:S01]  /*28a0*/  HADD2.F32 R14, -RZ, R24.H0_H0 ;  /* 0x20000018ff0e7230 */ /* 0x021fe20000004100 */
        /* <DEDUP_REMOVED lines=9> */
.L_x_49:
[----:B------:R-:W-:Y:S05]  /*2940*/  BSYNC B1 ;  /* 0x0000000000017941 */ /* 0x000fea0003800000 */
.L_x_48:
        /* <DEDUP_REMOVED lines=9> */
.L_x_51:
[----:B------:R-:W-:Y:S05]  /*29e0*/  BSYNC B1 ;  /* 0x0000000000017941 */ /* 0x000fea0003800000 */
.L_x_50:
        /* <DEDUP_REMOVED lines=9> */
.L_x_53:
[----:B------:R-:W-:Y:S05]  /*2a80*/  BSYNC B1 ;  /* 0x0000000000017941 */ /* 0x000fea0003800000 */
.L_x_52:
        /* <DEDUP_REMOVED lines=10> */
.L_x_55:
[----:B------:R-:W-:Y:S05]  /*2b30*/  BSYNC B1 ;  /* 0x0000000000017941 */ /* 0x000fea0003800000 */
.L_x_54:
        /* <DEDUP_REMOVED lines=10> */
.L_x_57:
[----:B------:R-:W-:Y:S05]  /*2be0*/  BSYNC B1 ;  /* 0x0000000000017941 */ /* 0x000fea0003800000 */
.L_x_56:
        /* <DEDUP_REMOVED lines=9> */
.L_x_59:
[----:B------:R-:W-:Y:S05]  /*2c80*/  BSYNC B1 ;  /* 0x0000000000017941 */ /* 0x000fea0003800000 */
.L_x_58:
        /* <DEDUP_REMOVED lines=9> */
.L_x_61:
[----:B------:R-:W-:Y:S05]  /*2d20*/  BSYNC B1 ;  /* 0x0000000000017941 */ /* 0x000fea0003800000 */
.L_x_60:
        /* <DEDUP_REMOVED lines=10> */
.L_x_63:
[----:B------:R-:W-:Y:S05]  /*2dd0*/  BSYNC B1 ;  /* 0x0000000000017941 */ /* 0x000fea0003800000 */
.L_x_62:
        /* <DEDUP_REMOVED lines=10> */
.L_x_65:
[----:B------:R-:W-:Y:S05]  /*2e80*/  BSYNC B1 ;  /* 0x0000000000017941 */ /* 0x000fea0003800000 */
.L_x_64:
        /* <DEDUP_REMOVED lines=9> */
.L_x_67:
[----:B------:R-:W-:Y:S05]  /*2f20*/  BSYNC B1 ;  /* 0x0000000000017941 */ /* 0x000fea0003800000 */
.L_x_66:
        /* <DEDUP_REMOVED lines=9> */
.L_x_69:
[----:B------:R-:W-:Y:S05]  /*2fc0*/  BSYNC B1 ;  /* 0x0000000000017941 */ /* 0x000fea0003800000 */
.L_x_68:
        /* <DEDUP_REMOVED lines=10> */
.L_x_71:
[----:B------:R-:W-:Y:S05]  /*3070*/  BSYNC B1 ;  /* 0x0000000000017941 */ /* 0x000fea0003800000 */
.L_x_70:
        /* <DEDUP_REMOVED lines=10> */
.L_x_73:
[----:B------:R-:W-:Y:S05]  /*3120*/  BSYNC B1 ;  /* 0x0000000000017941 */ /* 0x000fea0003800000 */
.L_x_72:
        /* <DEDUP_REMOVED lines=9> */
.L_x_75:
[----:B------:R-:W-:Y:S05]  /*31c0*/  BSYNC B1 ;  /* 0x0000000000017941 */ /* 0x000fea0003800000 */
.L_x_74:
        /* <DEDUP_REMOVED lines=9> */
.L_x_77:
[----:B------:R-:W-:Y:S05]  /*3260*/  BSYNC B1 ;  /* 0x0000000000017941 */ /* 0x000fea0003800000 */
.L_x_76:
        /* <DEDUP_REMOVED lines=10> */
.L_x_79:
[----:B------:R-:W-:Y:S05]  /*3310*/  BSYNC B1 ;  /* 0x0000000000017941 */ /* 0x000fea0003800000 */
.L_x_78:
        /* <DEDUP_REMOVED lines=10> */
.L_x_81:
[----:B------:R-:W-:Y:S05]  /*33c0*/  BSYNC B1 ;  /* 0x0000000000017941 */ /* 0x000fea0003800000 */
.L_x_80:
        /* <DEDUP_REMOVED lines=9> */
.L_x_83:
[----:B------:R-:W-:Y:S05]  /*3460*/  BSYNC B1 ;  /* 0x0000000000017941 */ /* 0x000fea0003800000 */
.L_x_82:
        /* <DEDUP_REMOVED lines=9> */
.L_x_85:
[----:B------:R-:W-:Y:S05]  /*3500*/  BSYNC B1 ;  /* 0x0000000000017941 */ /* 0x000fea0003800000 */
.L_x_84:
        /* <DEDUP_REMOVED lines=10> */
.L_x_87:
[----:B------:R-:W-:Y:S05]  /*35b0*/  BSYNC B1 ;  /* 0x0000000000017941 */ /* 0x000fea0003800000 */
.L_x_86:
[----:B0----5:R-:W-:Y:S01]  /*35c0*/  HADD2.F32 R14, -RZ, R24.H0_H0 ;  /* 0x20000018ff0e7230 */ /* 0x021fe20000004100 */
[----:B------:R-:W-:Y:S01]  /*35d0*/  ISETP.GT.AND P0, PT, R4, 0x39, PT ;  /* 0x000000390400780c */ /* 0x000fe20003f04270 */
[----:B------:R-:W-:Y:S01]  /*35e0*/  @P2 IMAD.MOV.U32 R4, RZ, RZ, R8 ;  /* 0x000000ffff042224 */ /* 0x000fe200078e0008 */
[----:B------:R-:W-:Y:S02]  /*35f0*/  BSSY B1, `(.L_x_88) ;  /* 0x000000a000017945 */ /* 0x000fe40003800000 */
[----:B------:R-:W-:Y:S01]  /*3600*/  FMUL R5, R14, R57 ;  /* 0x000000390e057220 */ /* 0x000fe20000400000 */
[----:B------:R-:W-:-:S03]  /*3610*/  ISETP.GT.AND P3, PT, R3, RZ, P0 ;  /* 0x000000ff0300720c */ /* 0x000fc60000764270 */
[----:B------:R-:W-:-:S05]  /*3620*/  FFMA R5, R52, R56, R5 ;  /* 0x0000003834057223 */ /* 0x000fca0000000005 */
[----:B------:R-:W-:-:S04]  /*3630*/  F2FP.F16.F32.PACK_AB R5, RZ, R5 ;  /* 0x00000005ff05723e */ /* 0x000fc800000000ff */
[----:B------:R-:W-:Y:S01]  /*3640*/  PRMT R14, R5, 0x7610, R14 ;  /* 0x00007610050e7816 */ /* 0x000fe2000000000e */
[----:B------:R-:W-:-:S05]  /*3650*/  @P2 IMAD.MOV.U32 R5, RZ, RZ, R9 ;  /* 0x000000ffff052224 */ /* 0x000fca00078e0009 */
[----:B------:R0:W-:Y:S01]  /*3660*/  @P2 STG.E.U16 desc[UR36][R4.64+0x70], R14 ;  /* 0x0000700e04002986 */ /* 0x0001e2000c101524 */
[----:B------:R-:W-:Y:S05]  /*3670*/  @!P3 BRA `(.L_x_89) ;  /* 0x000000000004b947 */ /* 0x000fea0003800000 */
[----:B------:R0:W5:Y:S02]  /*3680*/  LDG.E.LTC128B.U16 R24, desc[UR36][R6.64+0x72] ;  /* 0x0000722406187981 */ /* 0x000164000c1e1520 */
.L_x_89:
[----:B------:R-:W-:Y:S05]  /*3690*/  BSYNC B1 ;  /* 0x0000000000017941 */ /* 0x000fea0003800000 */
.L_x_88:
        /* <DEDUP_REMOVED lines=9> */
.L_x_91:
[----:B------:R-:W-:Y:S05]  /*3730*/  BSYNC B1 ;  /* 0x0000000000017941 */ /* 0x000fea0003800000 */
.L_x_90:
[----:B0----5:R-:W-:Y:S01]  /*3740*/  HADD2.F32 R4, -RZ, R24.H0_H0 ;  /* 0x20000018ff047230 */ /* 0x021fe20000004100 */
[----:B------:R-:W-:Y:S01]  /*3750*/  ISETP.GT.AND P0, PT, R3, 0x8, P0 ;  /* 0x000000080300780c */ /* 0x000fe20000704270 */
[----:B------:R-:W-:Y:S03]  /*3760*/  BSSY B1, `(.L_x_92) ;  /* 0x000000a000017945 */ /* 0x000fe60003800000 */
[----:B------:R-:W-:Y:S01]  /*3770*/  FMUL R5, R4, R57 ;  /* 0x0000003904057220 */ /* 0x000fe20000400000 */
[----:B------:R-:W-:-:S03]  /*3780*/  @P1 IMAD.MOV.U32 R4, RZ, RZ, R12 ;  /* 0x000000ffff041224 */ /* 0x000fc600078e000c */
[----:B------:R-:W-:-:S05]  /*3790*/  FFMA R5, R54, R56, R5 ;  /* 0x0000003836057223 */ /* 0x000fca0000000005 */
[----:B------:R-:W-:-:S04]  /*37a0*/  F2FP.F16.F32.PACK_AB R5, RZ, R5 ;  /* 0x00000005ff05723e */ /* 0x000fc800000000ff */
[----:B-1-34-:R-:W-:Y:S01]  /*37b0*/  PRMT R6, R5, 0x7610, R6 ;  /* 0x0000761005067816 */ /* 0x01afe20000000006 */
[----:B------:R-:W-:-:S05]  /*37c0*/  @P1 IMAD.MOV.U32 R5, RZ, RZ, R13 ;  /* 0x000000ffff051224 */ /* 0x000fca00078e000d */
[----:B------:R0:W-:Y:S01]  /*37d0*/  @P1 STG.E.U16 desc[UR36][R4.64+0x70], R6 ;  /* 0x0000700604001986 */ /* 0x0001e2000c101524 */
[----:B------:R-:W-:Y:S05]  /*37e0*/  @!P0 BRA `(.L_x_93) ;  /* 0x0000000000048947 */ /* 0x000fea0003800000 */
[----:B------:R1:W5:Y:S02]  /*37f0*/  LDG.E.LTC128B.U16 R24, desc[UR36][R10.64+0x72] ;  /* 0x000072240a187981 */ /* 0x000364000c1e1520 */
.L_x_93:
[----:B------:R-:W-:Y:S05]  /*3800*/  BSYNC B1 ;  /* 0x0000000000017941 */ /* 0x000fea0003800000 */
.L_x_92:
[----:B------:R-:W-:Y:S05]  /*3810*/  @!P0 BRA `(.L_x_94) ;  /* 0x0000000800a88947 */ /* 0x000fea0003800000 */
[----:B-----5:R-:W-:-:S05]  /*3820*/  HADD2.F32 R24, -RZ, R24.H0_H0 ;  /* 0x20000018ff187230 */ /* 0x020fca0000004100 */
[----:B------:R-:W-:-:S04]  /*3830*/  FMUL R24, R24, R57 ;  /* 0x0000003918187220 */ /* 0x000fc80000400000 */
[----:B------:R-:W-:-:S05]  /*3840*/  FFMA R24, R55, R56, R24 ;  /* 0x0000003837187223 */ /* 0x000fca0000000018 */
[----:B------:R-:W-:-:S05]  /*3850*/  F2FP.F16.F32.PACK_AB R24, RZ, R24 ;  /* 0x00000018ff18723e */ /* 0x000fca00000000ff */
[----:B------:R3:W-:Y:S01]  /*3860*/  STG.E.U16 desc[UR36][R12.64+0x72], R24 ;  /* 0x000072180c007986 */ /* 0x0007e2000c101524 */
[----:B------:R-:W-:Y:S05]  /*3870*/  BRA `(.L_x_94) ;  /* 0x0000000800907947 */ /* 0x000fea0003800000 */
.L_x_33:
[----:B------:R-:W-:Y:S01]  /*3880*/  ISETP.GT.AND P0, PT, R4, 0x1, PT ;  /* 0x000000010400780c */ /* 0x000fe20003f04270 */
[----:B------:R-:W-:Y:S01]  /*3890*/  ULDC.64 UR4, c[0x0][0x5c0] ;  /* 0x0001700000047ab9 */ /* 0x000fe20000000a00 */
[-C--:B------:R-:W-:Y:S01]  /*38a0*/  FMUL R24, R24, R56.reuse ;  /* 0x0000003818187220 */ /* 0x080fe20000400000 */
[-C--:B------:R-:W-:Y:S01]  /*38b0*/  FMUL R25, R25, R56.reuse ;  /* 0x0000003819197220 */ /* 0x080fe20000400000 */
[----:B------:R-:W-:Y:S01]  /*38c0*/  ISETP.GT.AND P3, PT, R3, RZ, P0 ;  /* 0x000000ff0300720c */ /* 0x000fe20000764270 */
[-C--:B------:R-:W-:Y:S01]  /*38d0*/  FMUL R26, R26, R56.reuse ;  /* 0x000000381a1a7220 */ /* 0x080fe20000400000 */
[----:B------:R-:W-:Y:S01]  /*38e0*/  LEA R6, P4, R60, UR4, 0x1 ;  /* 0x000000043c067c11 */ /* 0x000fe2000f8808ff */
[----:B------:R-:W-:Y:S01]  /*38f0*/  FMUL R27, R27, R56 ;  /* 0x000000381b1b7220 */ /* 0x000fe20000400000 */
[----:B------:R-:W-:Y:S01]  /*3900*/  F2FP.F16.F32.PACK_AB R24, RZ, R24 ;  /* 0x00000018ff18723e */ /* 0x000fe200000000ff */
[-C--:B------:R-:W-:Y:S01]  /*3910*/  FMUL R28, R28, R56.reuse ;  /* 0x000000381c1c7220 */ /* 0x080fe20000400000 */
[----:B------:R-:W-:Y:S01]  /*3920*/  LEA.HI.X R7, R60, UR5, R75, 0x1, P4 ;  /* 0x000000053c077c11 */ /* 0x000fe2000a0f0c4b */
[-C--:B------:R-:W-:Y:S01]  /*3930*/  FMUL R29, R29, R56.reuse ;  /* 0x000000381d1d7220 */ /* 0x080fe20000400000 */
[----:B------:R-:W-:Y:S01]  /*3940*/  F2FP.F16.F32.PACK_AB R25, RZ, R25 ;  /* 0x00000019ff19723e */ /* 0x000fe200000000ff */
[-C--:B------:R-:W-:Y:S01]  /*3950*/  FMUL R30, R30, R56.reuse ;  /* 0x000000381e1e7220 */ /* 0x080fe20000400000 */
[----:B------:R-:W-:Y:S01]  /*3960*/  SHF.L.U64.HI R67, R66, 0x4, R67 ;  /* 0x0000000442437819 */ /* 0x000fe20000010243 */
[----:B------:R-:W-:Y:S01]  /*3970*/  @P1 STG.E.U16 desc[UR36][R6.64], R24 ;  /* 0x0000001806001986 */ /* 0x000fe2000c101524 */
[----:B------:R-:W-:Y:S01]  /*3980*/  ISETP.GT.AND P1, PT, R4, 0x8, PT ;  /* 0x000000080400780c */ /* 0x000fe20003f24270 */
[----:B------:R-:W-:Y:S01]  /*3990*/  FMUL R31, R31, R56 ;  /* 0x000000381f1f7220 */ /* 0x000fe20000400000 */
[C---:B------:R-:W-:Y:S01]  /*39a0*/  ISETP.GT.AND P4, PT, R3.reuse, 0x8, P0 ;  /* 0x000000080300780c */ /* 0x040fe20000784270 */
[----:B------:R-:W-:Y:S01]  /*39b0*/  @P3 STG.E.U16 desc[UR36][R6.64+0x2], R25 ;  /* 0x0000021906003986 */ /* 0x000fe2000c101524 */
[----:B------:R-:W-:Y:S01]  /*39c0*/  LEA R8, P3, R66, R6, 0x4 ;  /* 0x0000000642087211 */ /* 0x000fe200078620ff */
[-C--:B------:R-:W-:Y:S01]  /*39d0*/  FMUL R32, R32, R56.reuse ;  /* 0x0000003820207220 */ /* 0x080fe20000400000 */
[----:B------:R-:W-:Y:S01]  /*39e0*/  ISETP.GT.AND P2, PT, R3, 0x8, P2 ;  /* 0x000000080300780c */ /* 0x000fe20001744270 */
[-C--:B------:R-:W-:Y:S01]  /*39f0*/  FMUL R33, R33, R56.reuse ;  /* 0x0000003821217220 */ /* 0x080fe20000400000 */
[----:B------:R-:W-:Y:S01]  /*3a00*/  ISETP.GT.AND P0, PT, R4, 0x9, PT ;  /* 0x000000090400780c */ /* 0x000fe20003f04270 */
[----:B------:R-:W-:Y:S01]  /*3a10*/  IMAD.X R9, R67, 0x1, R7, P3 ;  /* 0x0000000143097824 */ /* 0x000fe200018e0607 */
[C---:B------:R-:W-:Y:S01]  /*3a20*/  ISETP.GT.AND P5, PT, R3.reuse, RZ, P1 ;  /* 0x000000ff0300720c */ /* 0x040fe20000fa4270 */
[-C--:B------:R-:W-:Y:S01]  /*3a30*/  FMUL R34, R34, R56.reuse ;  /* 0x0000003822227220 */ /* 0x080fe20000400000 */
[----:B------:R-:W-:Y:S01]  /*3a40*/  ISETP.GT.AND P3, PT, R3, RZ, P0 ;  /* 0x000000ff0300720c */ /* 0x000fe20000764270 */
[----:B------:R-:W-:Y:S01]  /*3a50*/  FMUL R35, R35, R56 ;  /* 0x0000003823237220 */ /* 0x000fe20000400000 */
[----:B------:R-:W-:Y:S01]  /*3a60*/  F2FP.F16.F32.PACK_AB R26, RZ, R26 ;  /* 0x0000001aff1a723e */ /* 0x000fe200000000ff */
[-C--:B------:R-:W-:Y:S01]  /*3a70*/  FMUL R36, R36, R56.reuse ;  /* 0x0000003824247220 */ /* 0x080fe20000400000 */
[----:B------:R-:W-:Y:S01]  /*3a80*/  F2FP.F16.F32.PACK_AB R27, RZ, R27 ;  /* 0x0000001bff1b723e */ /* 0x000fe200000000ff */
[----:B------:R-:W-:Y:S01]  /*3a90*/  FMUL R37, R37, R56 ;  /* 0x0000003825257220 */ /* 0x000fe20000400000 */
[----:B------:R-:W-:Y:S01]  /*3aa0*/  F2FP.F16.F32.PACK_AB R28, RZ, R28 ;  /* 0x0000001cff1c723e */ /* 0x000fe200000000ff */
[----:B------:R-:W-:Y:S01]  /*3ab0*/  @P2 STG.E.U16 desc[UR36][R8.64], R26 ;  /* 0x0000001a08002986 */ /* 0x000fe2000c101524 */
[----:B------:R-:W-:Y:S01]  /*3ac0*/  F2FP.F16.F32.PACK_AB R29, RZ, R29 ;  /* 0x0000001dff1d723e */ /* 0x000fe200000000ff */
[-C--:B------:R-:W-:Y:S01]  /*3ad0*/  FMUL R38, R38, R56.reuse ;  /* 0x0000003826267220 */ /* 0x080fe20000400000 */
[----:B------:R-:W-:Y:S01]  /*3ae0*/  ISETP.GT.AND P2, PT, R3, 0x8, P1 ;  /* 0x000000080300780c */ /* 0x000fe20000f44270 */
[----:B------:R-:W-:Y:S01]  /*3af0*/  @P4 STG.E.U16 desc[UR36][R8.64+0x2], R27 ;  /* 0x0000021b08004986 */ /* 0x000fe2000c101524 */
[----:B------:R-:W-:Y:S01]  /*3b00*/  ISETP.GT.AND P1, PT, R4, 0x10, PT ;  /* 0x000000100400780c */ /* 0x000fe20003f24270 */
[----:B------:R-:W-:Y:S01]  /*3b10*/  FMUL R39, R39, R56 ;  /* 0x0000003827277220 */ /* 0x000fe20000400000 */
[----:B------:R-:W-:Y:S01]  /*3b20*/  F2FP.F16.F32.PACK_AB R30, RZ, R30 ;  /* 0x0000001eff1e723e */ /* 0x000fe200000000ff */
[----:B------:R-:W-:Y:S01]  /*3b30*/  @P5 STG.E.U16 desc[UR36][R6.64+0x10], R28 ;  /* 0x0000101c06005986 */ /* 0x000fe2000c101524 */
[C---:B------:R-:W-:Y:S01]  /*3b40*/  ISETP.GT.AND P4, PT, R3.reuse, RZ, P1 ;  /* 0x000000ff0300720c */ /* 0x040fe20000f84270 */
[-C--:B------:R-:W-:Y:S01]  /*3b50*/  FMUL R40, R40, R56.reuse ;  /* 0x0000003828287220 */ /* 0x080fe20000400000 */
[----:B------:R-:W-:Y:S01]  /*3b60*/  F2FP.F16.F32.PACK_AB R31, RZ, R31 ;  /* 0x0000001fff1f723e */ /* 0x000fe200000000ff */
[----:B------:R-:W-:Y:S01]  /*3b70*/  @P3 STG.E.U16 desc[UR36][R6.64+0x12], R29 ;  /* 0x0000121d06003986 */ /* 0x000fe2000c101524 */
[----:B------:R-:W-:Y:S01]  /*3b80*/  ISETP.GT.AND P3, PT, R3, 0x8, P0 ;  /* 0x000000080300780c */ /* 0x000fe20000764270 */
[----:B------:R-:W-:Y:S01]  /*3b90*/  FMUL R41, R41, R56 ;  /* 0x0000003829297220 */ /* 0x000fe20000400000 */
[----:B------:R-:W-:Y:S01]  /*3ba0*/  ISETP.GT.AND P0, PT, R4, 0x11, PT ;  /* 0x000000110400780c */ /* 0x000fe20003f04270 */
[----:B------:R-:W-:Y:S01]  /*3bb0*/  @P2 STG.E.U16 desc[UR36][R8.64+0x10], R30 ;  /* 0x0000101e08002986 */ /* 0x000fe2000c101524 */
[----:B------:R-:W-:Y:S01]  /*3bc0*/  F2FP.F16.F32.PACK_AB R32, RZ, R32 ;  /* 0x00000020ff20723e */ /* 0x000fe200000000ff */
[-C--:B------:R-:W-:Y:S01]  /*3bd0*/  FMUL R42, R42, R56.reuse ;  /* 0x000000382a2a7220 */ /* 0x080fe20000400000 */
[----:B------:R-:W-:Y:S01]  /*3be0*/  ISETP.GT.AND P5, PT, R3, RZ, P0 ;  /* 0x000000ff0300720c */ /* 0x000fe200007a4270 */
[-C--:B------:R-:W-:Y:S01]  /*3bf0*/  FMUL R43, R43, R56.reuse ;  /* 0x000000382b2b7220 */ /* 0x080fe20000400000 */
[----:B------:R-:W-:Y:S01]  /*3c00*/  ISETP.GT.AND P2, PT, R3, 0x8, P1 ;  /* 0x000000080300780c */ /* 0x000fe20000f44270 */
[-C--:B------:R-:W-:Y:S01]  /*3c10*/  FMUL R44, R44, R56.reuse ;  /* 0x000000382c2c7220 */ /* 0x080fe20000400000 */
[----:B------:R-:W-:Y:S01]  /*3c20*/  ISETP.GT.AND P1, PT, R4, 0x18, PT ;  /* 0x000000180400780c */ /* 0x000fe20003f24270 */
[-C--:B------:R-:W-:Y:S01]  /*3c30*/  FMUL R45, R45, R56.reuse ;  /* 0x000000382d2d7220 */ /* 0x080fe20000400000 */
[----:B------:R-:W-:Y:S01]  /*3c40*/  F2FP.F16.F32.PACK_AB R33, RZ, R33 ;  /* 0x00000021ff21723e */ /* 0x000fe200000000ff */
[----:B------:R-:W-:Y:S01]  /*3c50*/  @P3 STG.E.U16 desc[UR36][R8.64+0x12], R31 ;  /* 0x0000121f08003986 */ /* 0x000fe2000c101524 */
[C---:B------:R-:W-:Y:S01]  /*3c60*/  ISETP.GT.AND P3, PT, R3.reuse, 0x8, P0 ;  /* 0x000000080300780c */ /* 0x040fe20000764270 */
[-C--:B------:R-:W-:Y:S01]  /*3c70*/  FMUL R46, R46, R56.reuse ;  /* 0x000000382e2e7220 */ /* 0x080fe20000400000 */
[----:B------:R-:W-:Y:S01]  /*3c80*/  ISETP.GT.AND P0, PT, R4, 0x19, PT ;  /* 0x000000190400780c */ /* 0x000fe20003f04270 */
[----:B------:R-:W-:Y:S01]  /*3c90*/  @P4 STG.E.U16 desc[UR36][R6.64+0x20], R32 ;  /* 0x0000202006004986 */ /* 0x000fe2000c101524 */
[----:B------:R-:W-:Y:S01]  /*3ca0*/  ISETP.GT.AND P4, PT, R3, RZ, P1 ;  /* 0x000000ff0300720c */ /* 0x000fe20000f84270 */
[----:B------:R-:W-:Y:S01]  /*3cb0*/  FMUL R47, R47, R56 ;  /* 0x000000382f2f7220 */ /* 0x000fe20000400000 */
[----:B------:R-:W-:Y:S01]  /*3cc0*/  F2FP.F16.F32.PACK_AB R34, RZ, R34 ;  /* 0x00000022ff22723e */ /* 0x000fe200000000ff */
[----:B------:R-:W-:Y:S01]  /*3cd0*/  @P5 STG.E.U16 desc[UR36][R6.64+0x22], R33 ;  /* 0x0000222106005986 */ /* 0x000fe2000c101524 */
[----:B------:R-:W-:Y:S01]  /*3ce0*/  ISETP.GT.AND P5, PT, R3, RZ, P0 ;  /* 0x000000ff0300720c */ /* 0x000fe200007a4270 */
[----:B------:R-:W-:Y:S01]  /*3cf0*/  FMUL R48, R48, R56 ;  /* 0x0000003830307220 */ /* 0x000fe20000400000 */
[----:B------:R-:W-:Y:S01]  /*3d00*/  F2FP.F16.F32.PACK_AB R35, RZ, R35 ;  /* 0x00000023ff23723e */ /* 0x000fe200000000ff */
[----:B------:R-:W-:Y:S01]  /*3d10*/  @P2 STG.E.U16 desc[UR36][R8.64+0x20], R34 ;  /* 0x0000202208002986 */ /* 0x000fe2000c101524 */
[----:B------:R-:W-:Y:S01]  /*3d20*/  F2FP.F16.F32.PACK_AB R36, RZ, R36 ;  /* 0x00000024ff24723e */ /* 0x000fe200000000ff */
[-C--:B------:R-:W-:Y:S01]  /*3d30*/  FMUL R49, R49, R56.reuse ;  /* 0x0000003831317220 */ /* 0x080fe20000400000 */
[C---:B------:R-:W-:Y:S01]  /*3d40*/  ISETP.GT.AND P2, PT, R3.reuse, 0x8, P1 ;  /* 0x000000080300780c */ /* 0x040fe20000f44270 */
[----:B------:R-:W-:Y:S01]  /*3d50*/  @P3 STG.E.U16 desc[UR36][R8.64+0x22], R35 ;  /* 0x0000222308003986 */ /* 0x000fe2000c101524 */
[----:B------:R-:W-:Y:S01]  /*3d60*/  ISETP.GT.AND P1, PT, R4, 0x20, PT ;  /* 0x000000200400780c */ /* 0x000fe20003f24270 */
[-C--:B------:R-:W-:Y:S01]  /*3d70*/  FMUL R50, R50, R56.reuse ;  /* 0x0000003832327220 */ /* 0x080fe20000400000 */
[----:B------:R-:W-:Y:S01]  /*3d80*/  F2FP.F16.F32.PACK_AB R37, RZ, R37 ;  /* 0x00000025ff25723e */ /* 0x000fe200000000ff */
[----:B------:R-:W-:Y:S01]  /*3d90*/  @P4 STG.E.U16 desc[UR36][R6.64+0x30], R36 ;  /* 0x0000302406004986 */ /* 0x000fe2000c101524 */
[----:B------:R-:W-:Y:S01]  /*3da0*/  ISETP.GT.AND P3, PT, R3, 0x8, P0 ;  /* 0x000000080300780c */ /* 0x000fe20000764270 */
[-C--:B------:R-:W-:Y:S01]  /*3db0*/  FMUL R51, R51, R56.reuse ;  /* 0x0000003833337220 */ /* 0x080fe20000400000 */
[----:B------:R-:W-:Y:S01]  /*3dc0*/  ISETP.GT.AND P0, PT, R4, 0x21, PT ;  /* 0x000000210400780c */ /* 0x000fe20003f04270 */
[----:B------:R-:W-:Y:S01]  /*3dd0*/  @P5 STG.E.U16 desc[UR36][R6.64+0x32], R37 ;  /* 0x0000322506005986 */ /* 0x000fe2000c101524 */
        /* <DEDUP_REMOVED lines=10> */
[----:B------:R-:W-:-:S02]  /*3e80*/  F2FP.F16.F32.PACK_AB R41, RZ, R41 ;  /* 0x00000029ff29723e */ /* 0x000fc400000000ff */
[C---:B------:R-:W-:Y:S01]  /*3e90*/  ISETP.GT.AND P1, PT, R3.reuse, 0x8, P1 ;  /* 0x000000080300780c */ /* 0x040fe20000f24270 */
[----:B------:R-:W-:Y:S01]  /*3ea0*/  @P3 STG.E.U16 desc[UR36][R8.64+0x32], R39 ;  /* 0x0000322708003986 */ /* 0x000fe2000c101524 */
[C---:B------:R-:W-:Y:S02]  /*3eb0*/  ISETP.GT.AND P2, PT, R3.reuse, 0x8, P0 ;  /* 0x000000080300780c */ /* 0x040fe40000744270 */
[C---:B------:R-:W-:Y:S01]  /*3ec0*/  ISETP.GT.AND P0, PT, R4.reuse, 0x29, PT ;  /* 0x000000290400780c */ /* 0x040fe20003f04270 */
[----:B------:R-:W-:Y:S01]  /*3ed0*/  @P4 STG.E.U16 desc[UR36][R6.64+0x40], R40 ;  /* 0x0000402806004986 */ /* 0x000fe2000c101524 */
[----:B------:R-:W-:Y:S02]  /*3ee0*/  ISETP.GT.AND P4, PT, R4, 0x28, PT ;  /* 0x000000280400780c */ /* 0x000fe40003f84270 */
[----:B------:R-:W-:Y:S01]  /*3ef0*/  F2FP.F16.F32.PACK_AB R42, RZ, R42 ;  /* 0x0000002aff2a723e */ /* 0x000fe200000000ff */
[----:B------:R-:W-:Y:S01]  /*3f00*/  @P5 STG.E.U16 desc[UR36][R6.64+0x42], R41 ;  /* 0x0000422906005986 */ /* 0x000fe2000c101524 */
[----:B------:R-:W-:-:S02]  /*3f10*/  ISETP.GT.AND P5, PT, R3, RZ, P4 ;  /* 0x000000ff0300720c */ /* 0x000fc400027a4270 */
[C---:B------:R-:W-:Y:S01]  /*3f20*/  ISETP.GT.AND P3, PT, R3.reuse, RZ, P0 ;  /* 0x000000ff0300720c */ /* 0x040fe20000764270 */
[----:B------:R-:W-:Y:S01]  /*3f30*/  @P1 STG.E.U16 desc[UR36][R8.64+0x40], R42 ;  /* 0x0000402a08001986 */ /* 0x000fe2000c101524 */
[----:B------:R-:W-:Y:S02]  /*3f40*/  F2FP.F16.F32.PACK_AB R43, RZ, R43 ;  /* 0x0000002bff2b723e */ /* 0x000fe400000000ff */
[----:B------:R-:W-:Y:S02]  /*3f50*/  F2FP.F16.F32.PACK_AB R44, RZ, R44 ;  /* 0x0000002cff2c723e */ /* 0x000fe400000000ff */
[C---:B------:R-:W-:Y:S01]  /*3f60*/  ISETP.GT.AND P4, PT, R3.reuse, 0x8, P4 ;  /* 0x000000080300780c */ /* 0x040fe20002784270 */
[----:B------:R-:W-:Y:S01]  /*3f70*/  @P2 STG.E.U16 desc[UR36][R8.64+0x42], R43 ;  /* 0x0000422b08002986 */ /* 0x000fe2000c101524 */
[----:B------:R-:W-:Y:S02]  /*3f80*/  F2FP.F16.F32.PACK_AB R45, RZ, R45 ;  /* 0x0000002dff2d723e */ /* 0x000fe400000000ff */
[----:B------:R-:W-:Y:S01]  /*3f90*/  ISETP.GT.AND P2, PT, R4, 0x31, PT ;  /* 0x000000310400780c */ /* 0x000fe20003f44270 */
[----:B------:R-:W-:Y:S01]  /*3fa0*/  @P5 STG.E.U16 desc[UR36][R6.64+0x50], R44 ;  /* 0x0000502c06005986 */ /* 0x000fe2000c101524 */
[----:B------:R-:W-:-:S02]  /*3fb0*/  ISETP.GT.AND P5, PT, R3, 0x8, P0 ;  /* 0x000000080300780c */ /* 0x000fc400007a4270 */
[C---:B------:R-:W-:Y:S01]  /*3fc0*/  ISETP.GT.AND P1, PT, R4.reuse, 0x38, PT ;  /* 0x000000380400780c */ /* 0x040fe20003f24270 */
[----:B------:R-:W-:Y:S01]  /*3fd0*/  @P3 STG.E.U16 desc[UR36][R6.64+0x52], R45 ;  /* 0x0000522d06003986 */ /* 0x000fe2000c101524 */
[C---:B------:R-:W-:Y:S02]  /*3fe0*/  ISETP.GT.AND P3, PT, R4.reuse, 0x30, PT ;  /* 0x000000300400780c */ /* 0x040fe40003f64270 */
[----:B------:R-:W-:Y:S01]  /*3ff0*/  ISETP.GT.AND P0, PT, R4, 0x39, PT ;  /* 0x000000390400780c */ /* 0x000fe20003f04270 */
[----:B------:R-:W-:Y:S01]  /*4000*/  @P4 IMAD.MOV.U32 R4, RZ, RZ, R8 ;  /* 0x000000ffff044224 */ /* 0x000fe200078e0008 */
[----:B------:R-:W-:Y:S01]  /*4010*/  F2FP.F16.F32.PACK_AB R46, RZ, R46 ;  /* 0x0000002eff2e723e */ /* 0x000fe200000000ff */
[----:B------:R-:W-:Y:S01]  /*4020*/  @P4 IMAD.MOV.U32 R5, RZ, RZ, R9 ;  /* 0x000000ffff054224 */ /* 0x000fe200078e0009 */
[----:B------:R-:W-:Y:S02]  /*4030*/  F2FP.F16.F32.PACK_AB R47, RZ, R47 ;  /* 0x0000002fff2f723e */ /* 0x000fe400000000ff */
[----:B------:R-:W-:-:S02]  /*4040*/  F2FP.F16.F32.PACK_AB R48, RZ, R48 ;  /* 0x00000030ff30723e */ /* 0x000fc400000000ff */
[----:B------:R0:W-:Y:S01]  /*4050*/  @P4 STG.E.U16 desc[UR36][R4.64+0x50], R46 ;  /* 0x0000502e04004986 */ /* 0x0001e2000c101524 */
[C---:B------:R-:W-:Y:S02]  /*4060*/  ISETP.GT.AND P4, PT, R3.reuse, RZ, P2 ;  /* 0x000000ff0300720c */ /* 0x040fe40001784270 */
[----:B------:R-:W-:Y:S02]  /*4070*/  F2FP.F16.F32.PACK_AB R49, RZ, R49 ;  /* 0x00000031ff31723e */ /* 0x000fe400000000ff */
[----:B------:R-:W-:Y:S02]  /*4080*/  ISETP.GT.AND P2, PT, R3, 0x8, P2 ;  /* 0x000000080300780c */ /* 0x000fe40001744270 */
[----:B------:R-:W-:Y:S02]  /*4090*/  F2FP.F16.F32.PACK_AB R50, RZ, R50 ;  /* 0x00000032ff32723e */ /* 0x000fe400000000ff */
[----:B------:R-:W-:Y:S02]  /*40a0*/  F2FP.F16.F32.PACK_AB R51, RZ, R51 ;  /* 0x00000033ff33723e */ /* 0x000fe400000000ff */
[----:B------:R-:W-:Y:S01]  /*40b0*/  F2FP.F16.F32.PACK_AB R52, RZ, R52 ;  /* 0x00000034ff34723e */ /* 0x000fe200000000ff */
[----:B0-----:R-:W-:Y:S01]  /*40c0*/  @P5 IMAD.MOV.U32 R4, RZ, RZ, R8 ;  /* 0x000000ffff045224 */ /* 0x001fe200078e0008 */
[----:B------:R-:W-:Y:S01]  /*40d0*/  F2FP.F16.F32.PACK_AB R53, RZ, R53 ;  /* 0x00000035ff35723e */ /* 0x000fe200000000ff */
[----:B------:R-:W-:Y:S01]  /*40e0*/  @P5 IMAD.MOV.U32 R5, RZ, RZ, R9 ;  /* 0x000000ffff055224 */ /* 0x000fe200078e0009 */
[----:B------:R-:W-:-:S02]  /*40f0*/  F2FP.F16.F32.PACK_AB R54, RZ, R54 ;  /* 0x00000036ff36723e */ /* 0x000fc400000000ff */
[----:B------:R-:W-:Y:S02]  /*4100*/  F2FP.F16.F32.PACK_AB R55, RZ, R55 ;  /* 0x00000037ff37723e */ /* 0x000fe400000000ff */
[----:B------:R0:W-:Y:S01]  /*4110*/  @P5 STG.E.U16 desc[UR36][R4.64+0x52], R47 ;  /* 0x0000522f04005986 */ /* 0x0001e2000c101524 */
[C---:B------:R-:W-:Y:S02]  /*4120*/  ISETP.GT.AND P5, PT, R3.reuse, RZ, P3 ;  /* 0x000000ff0300720c */ /* 0x040fe40001fa4270 */
[----:B------:R-:W-:-:S11]  /*4130*/  ISETP.GT.AND P3, PT, R3, 0x8, P3 ;  /* 0x000000080300780c */ /* 0x000fd60001f64270 */
[----:B0-----:R-:W-:Y:S02]  /*4140*/  @P5 IMAD.MOV.U32 R4, RZ, RZ, R6 ;  /* 0x000000ffff045224 */ /* 0x001fe400078e0006 */
[----:B------:R-:W-:-:S05]  /*4150*/  @P5 IMAD.MOV.U32 R5, RZ, RZ, R7 ;  /* 0x000000ffff055224 */ /* 0x000fca00078e0007 */
[----:B------:R0:W-:Y:S01]  /*4160*/  @P5 STG.E.U16 desc[UR36][R4.64+0x60], R48 ;  /* 0x0000603004005986 */ /* 0x0001e2000c101524 */
[C---:B------:R-:W-:Y:S02]  /*4170*/  ISETP.GT.AND P5, PT, R3.reuse, RZ, P0 ;  /* 0x000000ff0300720c */ /* 0x040fe400007a4270 */
[----:B------:R-:W-:Y:S01]  /*4180*/  ISETP.GT.AND P0, PT, R3, 0x8, P0 ;  /* 0x000000080300780c */ /* 0x000fe20000704270 */
[----:B0-----:R-:W-:Y:S02]  /*4190*/  @P4 IMAD.MOV.U32 R4, RZ, RZ, R6 ;  /* 0x000000ffff044224 */ /* 0x001fe400078e0006 */
[----:B------:R-:W-:-:S05]  /*41a0*/  @P4 IMAD.MOV.U32 R5, RZ, RZ, R7 ;  /* 0x000000ffff054224 */ /* 0x000fca00078e0007 */
[----:B------:R0:W-:Y:S01]  /*41b0*/  @P4 STG.E.U16 desc[UR36][R4.64+0x62], R49 ;  /* 0x0000623104004986 */ /* 0x0001e2000c101524 */
[C---:B------:R-:W-:Y:S02]  /*41c0*/  ISETP.GT.AND P4, PT, R3.reuse, RZ, P1 ;  /* 0x000000ff0300720c */ /* 0x040fe40000f84270 */
[----:B------:R-:W-:Y:S01]  /*41d0*/  ISETP.GT.AND P1, PT, R3, 0x8, P1 ;  /* 0x000000080300780c */ /* 0x000fe20000f24270 */
[----:B0-----:R-:W-:Y:S02]  /*41e0*/  @P3 IMAD.MOV.U32 R4, RZ, RZ, R8 ;  /* 0x000000ffff043224 */ /* 0x001fe400078e0008 */
[----:B------:R-:W-:-:S05]  /*41f0*/  @P3 IMAD.MOV.U32 R5, RZ, RZ, R9 ;  /* 0x000000ffff053224 */ /* 0x000fca00078e0009 */
[----:B------:R0:W-:Y:S02]  /*4200*/  @P3 STG.E.U16 desc[UR36][R4.64+0x60], R50 ;  /* 0x0000603204003986 */ /* 0x0001e4000c101524 */
[----:B0-----:R-:W-:Y:S02]  /*4210*/  @P2 IMAD.MOV.U32 R4, RZ, RZ, R8 ;  /* 0x000000ffff042224 */ /* 0x001fe400078e0008 */
[----:B------:R-:W-:-:S05]  /*4220*/  @P2 IMAD.MOV.U32 R5, RZ, RZ, R9 ;  /* 0x000000ffff052224 */ /* 0x000fca00078e0009 */
[----:B------:R0:W-:Y:S02]  /*4230*/  @P2 STG.E.U16 desc[UR36][R4.64+0x62], R51 ;  /* 0x0000623304002986 */ /* 0x0001e4000c101524 */
[----:B0-----:R-:W-:Y:S02]  /*4240*/  @P4 IMAD.MOV.U32 R4, RZ, RZ, R6 ;  /* 0x000000ffff044224 */ /* 0x001fe400078e0006 */
[----:B------:R-:W-:-:S05]  /*4250*/  @P4 IMAD.MOV.U32 R5, RZ, RZ, R7 ;  /* 0x000000ffff054224 */ /* 0x000fca00078e0007 */
[----:B------:R0:W-:Y:S04]  /*4260*/  @P4 STG.E.U16 desc[UR36][R4.64+0x70], R52 ;  /* 0x0000703404004986 */ /* 0x0001e8000c101524 */
[----:B------:R4:W-:Y:S01]  /*4270*/  @P5 STG.E.U16 desc[UR36][R6.64+0x72], R53 ;  /* 0x0000723506005986 */ /* 0x0009e2000c101524 */
[----:B0-----:R-:W-:Y:S02]  /*4280*/  @P1 IMAD.MOV.U32 R4, RZ, RZ, R8 ;  /* 0x000000ffff041224 */ /* 0x001fe400078e0008 */
[----:B------:R-:W-:-:S05]  /*4290*/  @P1 IMAD.MOV.U32 R5, RZ, RZ, R9 ;  /* 0x000000ffff051224 */ /* 0x000fca00078e0009 */
[----:B------:R4:W-:Y:S04]  /*42a0*/  @P1 STG.E.U16 desc[UR36][R4.64+0x70], R54 ;  /* 0x0000703604001986 */ /* 0x0009e8000c101524 */
[----:B------:R4:W-:Y:S02]  /*42b0*/  @P0 STG.E.U16 desc[UR36][R8.64+0x72], R55 ;  /* 0x0000723708000986 */ /* 0x0009e4000c101524 */
.L_x_94:
[----:B------:R-:W-:Y:S05]  /*42c0*/  BSYNC B0 ;  /* 0x0000000000007941 */ /* 0x000fea0003800000 */
.L_x_32:
[----:B------:R-:W-:Y:S01]  /*42d0*/  ULDC UR4, c[0x0][0xc] ;  /* 0x0000030000047ab9 */ /* 0x000fe20000000800 */
[----:B------:R-:W-:Y:S01]  /*42e0*/  ULDC UR5, c[0x0][0x10] ;  /* 0x0000040000057ab9 */ /* 0x000fe20000000800 */
[----:B------:R-:W0:Y:S01]  /*42f0*/  LDC R3, c[0x0][0x14] ;  /* 0x00000500ff037b82 */ /* 0x000e220000000800 */
[----:B------:R-:W-:Y:S01]  /*4300*/  UIMAD.WIDE.U32 UR4, UR4, UR5, URZ ;  /* 0x00000005040472a5 */ /* 0x000fe2000f8e003f */
[----:B------:R-:W-:Y:S02]  /*4310*/  IMAD.MOV.U32 R61, RZ, RZ, -0x1 ;  /* 0xffffffffff3d7424 */ /* 0x000fe400078e00ff */
[----:B------:R-:W-:-:S03]  /*4320*/  IMAD.MOV.U32 R59, RZ, RZ, -0x1 ;  /* 0xffffffffff3b7424 */ /* 0x000fc600078e00ff */
[----:B0-----:R-:W-:-:S04]  /*4330*/  IMAD.WIDE.U32 R16, R3, UR4, R16 ;  /* 0x0000000403107c25 */ /* 0x001fc8000f8e0010 */
[----:B------:R-:W-:Y:S01]  /*4340*/  IMAD R3, R3, UR5, RZ ;  /* 0x0000000503037c24 */ /* 0x000fe2000f8e02ff */
[----:B------:R-:W-:Y:S02]  /*4350*/  ULDC.64 UR4, c[0x0][0x650] ;  /* 0x0001940000047ab9 */ /* 0x000fe40000000a00 */
[----:B------:R-:W-:Y:S01]  /*4360*/  ISETP.GE.U32.AND P0, PT, R16, UR4, PT ;  /* 0x0000000410007c0c */ /* 0x000fe2000bf06070 */
[--C-:B------:R-:W-:Y:S01]  /*4370*/  IMAD.IADD R17, R17, 0x1, R3.reuse ;  /* 0x0000000111117824 */ /* 0x100fe200078e0203 */
[----:B------:R-:W-:-:S04]  /*4380*/  PRMT R3, RZ, 0x7610, R3 ;  /* 0x00007610ff037816 */ /* 0x000fc80000000003 */
[----:B------:R-:W-:-:S13]  /*4390*/  ISETP.GE.U32.AND.EX P0, PT, R17, UR5, PT, P0 ;  /* 0x0000000511007c0c */ /* 0x000fda000bf06100 */
[----:B------:R-:W-:Y:S05]  /*43a0*/  @P0 BRA `(.L_x_95) ;  /* 0x0000000400640947 */ /* 0x000fea0003800000 */
[----:B---3--:R-:W0:Y:S01]  /*43b0*/  S2R R12, SR_CTAID.X ;  /* 0x00000000000c7919 */ /* 0x008e220000002500 */
[----:B-12---:R-:W1:Y:S01]  /*43c0*/  LDC.64 R10, c[0x0][0x628] ;  /* 0x00018a00ff0a7b82 */ /* 0x006e620000000a00 */
[----:B------:R-:W-:Y:S01]  /*43d0*/  ULDC UR4, c[0x0][0x150] ;  /* 0x0000540000047ab9 */ /* 0x000fe20000000800 */
[----:B----4-:R-:W-:Y:S01]  /*43e0*/  IMAD.MOV.U32 R8, RZ, RZ, R16 ;  /* 0x000000ffff087224 */ /* 0x010fe200078e0010 */
[----:B-----5:R-:W2:Y:S01]  /*43f0*/  S2R R24, SR_CTAID.Y ;  /* 0x0000000000187919 */ /* 0x020ea20000002600 */
[----:B------:R-:W-:-:S04]  /*4400*/  IMAD.MOV.U32 R9, RZ, RZ, R17 ;  /* 0x000000ffff097224 */ /* 0x000fc800078e0011 */
[----:B------:R-:W3:Y:S08]  /*4410*/  LDC R21, c[0x0][0x144] ;  /* 0x00005100ff157b82 */ /* 0x000ef00000000800 */
[----:B------:R-:W4:Y:S08]  /*4420*/  LDC R0, c[0x0][0x630] ;  /* 0x00018c00ff007b82 */ /* 0x000f300000000800 */
[----:B------:R-:W2:Y:S01]  /*4430*/  LDC.64 R14, c[0x0][0x620] ;  /* 0x00018800ff0e7b82 */ /* 0x000ea20000000a00 */
[----:B-1----:R-:W-:-:S04]  /*4440*/  ISETP.NE.U32.AND P0, PT, R10, RZ, PT ;  /* 0x000000ff0a00720c */ /* 0x002fc80003f05070 */
[----:B------:R-:W-:Y:S02]  /*4450*/  ISETP.NE.AND.EX P0, PT, R11, RZ, PT, P0 ;  /* 0x000000ff0b00720c */ /* 0x000fe40003f05300 */
[----:B0-----:R-:W-:-:S05]  /*4460*/  I2FP.F32.U32 R3, R12 ;  /* 0x0000000c00037245 */ /* 0x001fca0000201000 */
[----:B------:R-:W-:-:S04]  /*4470*/  FMUL R3, R3, UR4 ;  /* 0x0000000403037c20 */ /* 0x000fc80008400000 */
[----:B------:R0:W1:Y:S02]  /*4480*/  F2I.U32.TRUNC.NTZ R20, R3 ;  /* 0x0000000300147305 */ /* 0x000064000020f000 */
[----:B---34-:R-:W-:Y:S05]  /*4490*/  @!P0 BRA `(.L_x_96) ;  /* 0x0000000000288947 */ /* 0x018fea0003800000 */
[----:B0-----:R-:W0:Y:S02]  /*44a0*/  LDC R3, c[0x0][0x634] ;  /* 0x00018d00ff037b82 */ /* 0x001e240000000800 */
        /* <DEDUP_REMOVED lines=9> */
.L_x_96:
[----:B------:R-:W3:Y:S01]  /*4540*/  LDC.64 R28, c[0x0][0x640] ;  /* 0x00019000ff1c7b82 */ /* 0x000ee20000000a00 */
[-CC-:B------:R-:W-:Y:S01]  /*4550*/  SHF.R.U64 R59, R8, R0.reuse, R9.reuse ;  /* 0x00000000083b7219 */ /* 0x180fe20000001209 */
[----:B-1----:R-:W-:Y:S01]  /*4560*/  IMAD.MOV R20, RZ, RZ, -R20 ;  /* 0x000000ffff147224 */ /* 0x002fe200078e0a14 */
[----:B------:R-:W-:Y:S01]  /*4570*/  SHF.R.U32.HI R0, RZ, R0, R9 ;  /* 0x00000000ff007219 */ /* 0x000fe20000011609 */
[----:B------:R-:W-:Y:S01]  /*4580*/  ULDC UR4, c[0x0][0x154] ;  /* 0x0000550000047ab9 */ /* 0x000fe20000000800 */
[----:B0-----:R-:W-:Y:S01]  /*4590*/  IADD3 R3, P0, RZ, -R59, RZ ;  /* 0x8000003bff037210 */ /* 0x001fe20007f1e0ff */
[----:B------:R-:W-:Y:S02]  /*45a0*/  IMAD R21, R21, R20, R12 ;  /* 0x0000001415157224 */ /* 0x000fe400078e020c */
[----:B------:R-:W0:Y:S01]  /*45b0*/  LDC R6, c[0x0][0x618] ;  /* 0x00018600ff067b82 */ /* 0x000e220000000800 */
[----:B------:R-:W-:Y:S02]  /*45c0*/  IMAD.MOV.U32 R7, RZ, RZ, 0x1 ;  /* 0x00000001ff077424 */ /* 0x000fe400078e00ff */
[----:B------:R-:W-:-:S04]  /*45d0*/  IMAD.X R5, RZ, RZ, ~R0, P0 ;  /* 0x000000ffff057224 */ /* 0x000fc800000e0e00 */
[-C--:B--2---:R-:W-:Y:S01]  /*45e0*/  IMAD R0, R5, R14.reuse, RZ ;  /* 0x0000000e05007224 */ /* 0x084fe200078e02ff */
[----:B------:R-:W1:Y:S01]  /*45f0*/  LDC R8, c[0x0][0x608] ;  /* 0x00018200ff087b82 */ /* 0x000e620000000800 */
[----:B------:R-:W-:-:S04]  /*4600*/  IMAD.WIDE.U32 R4, R3, R14, R16 ;  /* 0x0000000e03047225 */ /* 0x000fc800078e0010 */
[----:B------:R-:W-:Y:S01]  /*4610*/  IMAD R3, R3, R15, R0 ;  /* 0x0000000f03037224 */ /* 0x000fe200078e0200 */
[----:B------:R-:W-:Y:S02]  /*4620*/  I2FP.F32.U32 R0, R24 ;  /* 0x0000001800007245 */ /* 0x000fe40000201000 */
[----:B------:R-:W2:Y:S01]  /*4630*/  LDC R26, c[0x0][0x658] ;  /* 0x00019600ff1a7b82 */ /* 0x000ea20000000800 */
[----:B------:R-:W-:Y:S01]  /*4640*/  IMAD.IADD R3, R5, 0x1, R3 ;  /* 0x0000000105037824 */ /* 0x000fe200078e0203 */
[----:B---3--:R-:W-:Y:S01]  /*4650*/  ISETP.NE.U32.AND P0, PT, R28, RZ, PT ;  /* 0x000000ff1c00720c */ /* 0x008fe20003f05070 */
[----:B------:R-:W-:Y:S01]  /*4660*/  FMUL R0, R0, UR4 ;  /* 0x0000000400007c20 */ /* 0x000fe20008400000 */
[----:B------:R-:W-:Y:S02]  /*4670*/  IMAD.MOV.U32 R5, RZ, RZ, -0x1 ;  /* 0xffffffffff057424 */ /* 0x000fe400078e00ff */
[----:B------:R-:W-:Y:S01]  /*4680*/  ISETP.NE.AND.EX P0, PT, R29, RZ, PT, P0 ;  /* 0x000000ff1d00720c */ /* 0x000fe20003f05300 */
[----:B------:R3:W4:Y:S01]  /*4690*/  F2I.U32.TRUNC.NTZ R13, R0 ;  /* 0x00000000000d7305 */ /* 0x000722000020f000 */
[----:B------:R-:W3:Y:S01]  /*46a0*/  LDC R15, c[0x0][0x148] ;  /* 0x00005200ff0f7b82 */ /* 0x000ee20000000800 */
[----:B0-----:R-:W-:-:S02]  /*46b0*/  SHF.R.U64 R12, R4, R6, R3 ;  /* 0x00000006040c7219 */ /* 0x001fc40000001203 */
[----:B------:R-:W-:-:S05]  /*46c0*/  SHF.R.U32.HI R3, RZ, R6, R3 ;  /* 0x00000006ff037219 */ /* 0x000fca0000011603 */
[----:B------:R-:W0:Y:S01]  /*46d0*/  LDC R20, c[0x0][0x600] ;  /* 0x00018000ff147b82 */ /* 0x000e220000000800 */
[-CC-:B-1----:R-:W-:Y:S02]  /*46e0*/  SHF.R.U64 R10, R12, R8.reuse, R3.reuse ;  /* 0x000000080c0a7219 */ /* 0x182fe40000001203 */
[----:B------:R-:W-:-:S05]  /*46f0*/  SHF.R.U32.HI R3, RZ, R8, R3 ;  /* 0x00000008ff037219 */ /* 0x000fca0000011603 */
[----:B------:R-:W1:Y:S01]  /*4700*/  LDC R27, c[0x0][0x648] ;  /* 0x00019200ff1b7b82 */ /* 0x000e620000000800 */
[-C--:B--2---:R-:W-:Y:S02]  /*4710*/  SHF.L.U32 R4, R5, R26.reuse, RZ ;  /* 0x0000001a05047219 */ /* 0x084fe400000006ff */
[-CC-:B------:R-:W-:Y:S02]  /*4720*/  SHF.R.U64 R14, R10, R26.reuse, R3.reuse ;  /* 0x0000001a0a0e7219 */ /* 0x180fe40000001203 */
[----:B------:R-:W-:Y:S02]  /*4730*/  SHF.R.U32.HI R5, RZ, R26, R3 ;  /* 0x0000001aff057219 */ /* 0x000fe40000011603 */
[----:B------:R-:W-:Y:S01]  /*4740*/  LOP3.LUT R25, RZ, R4, RZ, 0x33, !PT ;  /* 0x00000004ff197212 */ /* 0x000fe200078e33ff */
[----:B------:R-:W2:Y:S01]  /*4750*/  LDC R30, c[0x0][0x638] ;  /* 0x00018e00ff1e7b82 */ /* 0x000ea20000000800 */
[----:B------:R-:W-:Y:S01]  /*4760*/  SHF.L.U32 R26, R7, R26, RZ ;  /* 0x0000001a071a7219 */ /* 0x000fe200000006ff */
[----:B------:R-:W-:-:S06]  /*4770*/  IMAD.MOV.U32 R4, RZ, RZ, R14 ;  /* 0x000000ffff047224 */ /* 0x000fcc00078e000e */
[----:B------:R-:W0:Y:S01]  /*4780*/  LDC R31, c[0x0][0x610] ;  /* 0x00018400ff1f7b82 */ /* 0x000e220000000800 */
[----:B----4-:R-:W-:Y:S05]  /*4790*/  @!P0 BRA `(.L_x_97) ;  /* 0x0000000000288947 */ /* 0x010fea0003800000 */
        /* <DEDUP_REMOVED lines=10> */
.L_x_97:
[----:B------:R-:W-:Y:S01]  /*4840*/  ISETP.NE.AND P0, PT, R2, 0x1, PT ;  /* 0x000000010200780c */ /* 0x000fe20003f05270 */
[----:B0-----:R-:W-:Y:S01]  /*4850*/  VIADD R7, R20, 0xffffffff ;  /* 0xffffffff14077836 */ /* 0x001fe20000000000 */
[----:B-1-3--:R-:W-:Y:S01]  /*4860*/  SHF.R.U64 R0, R4, R27, R5 ;  /* 0x0000001b04007219 */ /* 0x00afe20000001205 */
[----:B------:R-:W-:Y:S01]  /*4870*/  IMAD.MOV R13, RZ, RZ, -R13 ;  /* 0x000000ffff0d7224 */ /* 0x000fe200078e0a0d */
[----:B------:R-:W-:Y:S01]  /*4880*/  LOP3.LUT R5, R10, R25, RZ, 0xc0, !PT ;  /* 0x000000190a057212 */ /* 0x000fe200078ec0ff */
[----:B------:R-:W-:Y:S01]  /*4890*/  IMAD.MOV.U32 R4, RZ, RZ, 0x1 ;  /* 0x00000001ff047424 */ /* 0x000fe200078e00ff */
[----:B------:R-:W-:Y:S01]  /*48a0*/  LOP3.LUT R12, R12, R7, RZ, 0xc0, !PT ;  /* 0x000000070c0c7212 */ /* 0x000fe200078ec0ff */
[----:B------:R-:W-:Y:S02]  /*48b0*/  IMAD.MOV R3, RZ, RZ, -R0 ;  /* 0x000000ffff037224 */ /* 0x000fe400078e0a00 */
[----:B------:R-:W-:Y:S02]  /*48c0*/  IMAD R0, R26, R0, R5 ;  /* 0x000000001a007224 */ /* 0x000fe400078e0205 */
[----:B--2---:R-:W-:-:S02]  /*48d0*/  IMAD R3, R3, R30, R14 ;  /* 0x0000001e03037224 */ /* 0x004fc400078e020e */
[----:B------:R-:W-:Y:S02]  /*48e0*/  @P0 IMAD R21, R15, R13, R24 ;  /* 0x0000000d0f150224 */ /* 0x000fe400078e0218 */
[----:B------:R-:W-:Y:S01]  /*48f0*/  IMAD R5, R3, R20, R12 ;  /* 0x0000001403057224 */ /* 0x000fe200078e020c */
[----:B------:R-:W-:Y:S01]  /*4900*/  PRMT R3, R4, 0x7610, R3 ;  /* 0x0000761004037816 */ /* 0x000fe20000000003 */
[----:B------:R-:W-:-:S05]  /*4910*/  IMAD R0, R0, R31, R21 ;  /* 0x0000001f00007224 */ /* 0x000fca00078e0215 */
[----:B------:R-:W-:Y:S02]  /*4920*/  SEL R61, R5, R0, !P0 ;  /* 0x00000000053d7207 */ /* 0x000fe40004000000 */
[----:B------:R-:W-:-:S07]  /*4930*/  SEL R0, R0, R5, !P0 ;  /* 0x0000000500007207 */ /* 0x000fce0004000000 */
.L_x_95:
[----:B------:R-:W-:Y:S01]  /*4940*/  LOP3.LUT P0, RZ, R3, 0xff, RZ, 0xc0, !PT ;  /* 0x000000ff03ff7812 */ /* 0x000fe2000780c0ff */
[----:B------:R-:W-:-:S12]  /*4950*/  IMAD.MOV.U32 R60, RZ, RZ, R0 ;  /* 0x000000ffff3c7224 */ /* 0x000fd800078e0000 */
[----:B------:R-:W-:Y:S05]  /*4960*/  @P0 BRA `(.L_x_98) ;  /* 0xffffffc800200947 */ /* 0x000fea000383ffff */
[----:B------:R-:W-:Y:S05]  /*4970*/  EXIT ;  /* 0x000000000000794d */ /* 0x000fea0003800000 */
.L_x_7:
[----:B0-----:R-:W-:Y:S01]  /*4980*/  ULDC.64 UR4, c[0x0][0x650] ;  /* 0x0001940000047ab9 */ /* 0x001fe20000000a00 */
        /* <DEDUP_REMOVED lines=25> */
.L_x_100:
[----:B------:R-:W0:Y:S01]  /*4b20*/  LDC.64 R28, c[0x0][0x640] ;  /* 0x00019000ff1c7b82 */ /* 0x000e220000000a00 */
[-CC-:B------:R-:W-:Y:S01]  /*4b30*/  SHF.R.U64 R22, R12, R6.reuse, R13.reuse ;  /* 0x000000060c167219 */ /* 0x180fe2000000120d */
[----:B------:R-:W-:Y:S01]  /*4b40*/  IMAD.MOV.U32 R30, RZ, RZ, 0x1 ;  /* 0x00000001ff1e7424 */ /* 0x000fe200078e00ff */
[----:B------:R-:W-:Y:S02]  /*4b50*/  SHF.R.U32.HI R6, RZ, R6, R13 ;  /* 0x00000006ff067219 */ /* 0x000fe4000001160d */
        /* <DEDUP_REMOVED lines=8> */
[----:B------:R-:W-:Y:S01]  /*4be0*/  IMAD.IADD R9, R9, 0x1, R11 ;  /* 0x0000000109097824 */ /* 0x000fe200078e020b */
[----:B0-----:R-:W-:-:S04]  /*4bf0*/  ISETP.NE.U32.AND P0, PT, R28, RZ, PT ;  /* 0x000000ff1c00720c */ /* 0x001fc80003f05070 */
[----:B------:R-:W-:Y:S02]  /*4c00*/  ISETP.NE.AND.EX P0, PT, R29, RZ, PT, P0 ;  /* 0x000000ff1d00720c */ /* 0x000fe40003f05300 */
[----:B------:R-:W0:Y:S01]  /*4c10*/  LDC R20, c[0x0][0x600] ;  /* 0x00018000ff147b82 */ /* 0x000e220000000800 */
[-CC-:B-1----:R-:W-:Y:S01]  /*4c20*/  SHF.R.U64 R14, R8, R10.reuse, R9.reuse ;  /* 0x0000000a080e7219 */ /* 0x182fe20000001209 */
[----:B------:R-:W-:Y:S01]  /*4c30*/  IMAD.MOV.U32 R8, RZ, RZ, -0x1 ;  /* 0xffffffffff087424 */ /* 0x000fe200078e00ff */
[----:B------:R-:W-:-:S05]  /*4c40*/  SHF.R.U32.HI R9, RZ, R10, R9 ;  /* 0x0000000aff097219 */ /* 0x000fca0000011609 */
[----:B------:R-:W1:Y:S01]  /*4c50*/  LDC R24, c[0x0][0x648] ;  /* 0x00019200ff187b82 */ /* 0x000e620000000800 */
[-CC-:B--2---:R-:W-:Y:S02]  /*4c60*/  SHF.R.U64 R23, R14, R12.reuse, R9.reuse ;  /* 0x0000000c0e177219 */ /* 0x184fe40000001209 */
[----:B------:R-:W-:-:S05]  /*4c70*/  SHF.R.U32.HI R6, RZ, R12, R9 ;  /* 0x0000000cff067219 */ /* 0x000fca0000011609 */
[----:B------:R-:W2:Y:S01]  /*4c80*/  LDC R26, c[0x0][0x638] ;  /* 0x00018e00ff1a7b82 */ /* 0x000ea20000000800 */
[-C--:B---3--:R-:W-:Y:S02]  /*4c90*/  SHF.L.U32 R8, R8, R27.reuse, RZ ;  /* 0x0000001b08087219 */ /* 0x088fe400000006ff */
[-CC-:B------:R-:W-:Y:S02]  /*4ca0*/  SHF.R.U64 R25, R23, R27.reuse, R6.reuse ;  /* 0x0000001b17197219 */ /* 0x180fe40000001206 */
[----:B------:R-:W-:Y:S02]  /*4cb0*/  LOP3.LUT R32, RZ, R8, RZ, 0x33, !PT ;  /* 0x00000008ff207212 */ /* 0x000fe400078e33ff */
[----:B------:R-:W-:Y:S01]  /*4cc0*/  SHF.R.U32.HI R9, RZ, R27, R6 ;  /* 0x0000001bff097219 */ /* 0x000fe20000011606 */
[----:B------:R-:W3:Y:S01]  /*4cd0*/  LDC R31, c[0x0][0x610] ;  /* 0x00018400ff1f7b82 */ /* 0x000ee20000000800 */
[----:B------:R-:W-:Y:S01]  /*4ce0*/  IMAD.MOV.U32 R8, RZ, RZ, R25 ;  /* 0x000000ffff087224 */ /* 0x000fe200078e0019 */
[----:B------:R-:W-:Y:S06]  /*4cf0*/  @!P0 BRA `(.L_x_101) ;  /* 0x0000000000288947 */ /* 0x000fec0003800000 */
        /* <DEDUP_REMOVED lines=10> */
.L_x_101:
[----:B------:R-:W-:Y:S01]  /*4da0*/  ISETP.NE.AND P0, PT, R2, 0x1, PT ;  /* 0x000000010200780c */ /* 0x000fe20003f05270 */
[----:B------:R-:W-:Y:S01]  /*4db0*/  IMAD.MOV.U32 R13, RZ, RZ, R22 ;  /* 0x000000ffff0d7224 */ /* 0x000fe200078e0016 */
[----:B-1----:R-:W-:Y:S01]  /*4dc0*/  SHF.R.U64 R6, R8, R24, R9 ;  /* 0x0000001808067219 */ /* 0x002fe20000001209 */
[----:B0-----:R-:W-:Y:S01]  /*4dd0*/  VIADD R9, R20, 0xffffffff ;  /* 0xffffffff14097836 */ /* 0x001fe20000000000 */
[----:B------:R-:W-:Y:S02]  /*4de0*/  SHF.L.U32 R30, R30, R27, RZ ;  /* 0x0000001b1e1e7219 */ /* 0x000fe400000006ff */
[----:B------:R-:W-:Y:S01]  /*4df0*/  LOP3.LUT R5, R23, R32, RZ, 0xc0, !PT ;  /* 0x0000002017057212 */ /* 0x000fe200078ec0ff */
[----:B------:R-:W-:-:S04]  /*4e00*/  IMAD.MOV R8, RZ, RZ, -R6 ;  /* 0x000000ffff087224 */ /* 0x000fc800078e0a06 */
[----:B------:R-:W-:Y:S01]  /*4e10*/  IMAD R6, R30, R6, R5 ;  /* 0x000000061e067224 */ /* 0x000fe200078e0205 */
[----:B------:R-:W-:Y:S01]  /*4e20*/  LOP3.LUT R5, R14, R9, RZ, 0xc0, !PT ;  /* 0x000000090e057212 */ /* 0x000fe200078ec0ff */
[----:B------:R-:W-:Y:S02]  /*4e30*/  @P0 IMAD R3, R7, R21, R4 ;  /* 0x0000001507030224 */ /* 0x000fe400078e0204 */
[----:B--2---:R-:W-:Y:S02]  /*4e40*/  IMAD R4, R8, R26, R25 ;  /* 0x0000001a08047224 */ /* 0x004fe400078e0219 */
[----:B---3--:R-:W-:Y:S02]  /*4e50*/  IMAD R3, R6, R31, R3 ;  /* 0x0000001f06037224 */ /* 0x008fe400078e0203 */
[----:B------:R-:W-:Y:S02]  /*4e60*/  IMAD R4, R4, R20, R5 ;  /* 0x0000001404047224 */ /* 0x000fe400078e0205 */
[----:B------:R-:W-:-:S03]  /*4e70*/  IMAD.MOV.U32 R6, RZ, RZ, 0x1 ;  /* 0x00000001ff067424 */ /* 0x000fc600078e00ff */
[----:B------:R-:W-:Y:S02]  /*4e80*/  SEL R20, R4, R3, !P0 ;  /* 0x0000000304147207 */ /* 0x000fe40004000000 */
[----:B------:R-:W-:-:S07]  /*4e90*/  SEL R12, R3, R4, !P0 ;  /* 0x00000004030c7207 */ /* 0x000fce0004000000 */
.L_x_99:
[----:B------:R-:W-:-:S08]  /*4ea0*/  NOP ;  /* 0x0000000000007918 */ /* 0x000fd00000000000 */
[----:B------:R-:W0:-:S00]  /*4eb0*/  USETMAXREG.DEALLOC.CTAPOOL 0x28 ;  /* 0x00000028000079c8 */ /* 0x000e0000080e0500 */
[----:B0-----:R-:W-:-:S13]  /*4ec0*/  ISETP.NE.AND P0, PT, R0, RZ, PT ;  /* 0x000000ff0000720c */ /* 0x001fda0003f05270 */
[----:B------:R-:W-:Y:S05]  /*4ed0*/  @P0 EXIT ;  /* 0x000000000000094d */ /* 0x000fea0003800000 */
[----:B------:R-:W-:Y:S01]  /*4ee0*/  LOP3.LUT P0, RZ, R6, 0xff, RZ, 0xc0, !PT ;  /* 0x000000ff06ff7812 */ /* 0x000fe2000780c0ff */
[----:B------:R-:W-:Y:S02]  /*4ef0*/  IMAD.MOV.U32 R10, RZ, RZ, 0x1 ;  /* 0x00000001ff0a7424 */ /* 0x000fe400078e00ff */
[----:B------:R-:W-:-:S10]  /*4f00*/  IMAD.MOV.U32 R9, RZ, RZ, RZ ;  /* 0x000000ffff097224 */ /* 0x000fd400078e00ff */
[----:B------:R-:W-:Y:S05]  /*4f10*/  @!P0 BRA `(.L_x_102) ;  /* 0x0000000c00848947 */ /* 0x000fea0003800000 */
[----:B------:R-:W0:Y:S01]  /*4f20*/  LDC R0, c[0x0][0x28c] ;  /* 0x0000a300ff007b82 */ /* 0x000e220000000800 */
[----:B------:R-:W-:Y:S01]  /*4f30*/  ULDC UR5, c[0x0][0x658] ;  /* 0x0001960000057ab9 */ /* 0x000fe20000000800 */
[----:B------:R-:W-:Y:S01]  /*4f40*/  UMOV UR11, 0xffffffff ;  /* 0xffffffff000b7882 */ /* 0x000fe20000000000 */
[----:B------:R-:W-:Y:S01]  /*4f50*/  UMOV UR15, 0x1 ;  /* 0x00000001000f7882 */ /* 0x000fe20000000000 */
[----:B------:R-:W-:Y:S01]  /*4f60*/  USHF.L.U32 UR11, UR11, UR5, URZ ;  /* 0x000000050b0b7299 */ /* 0x000fe2000800063f */
[----:B------:R-:W-:Y:S01]  /*4f70*/  BSSY B0, `(.L_x_102) ;  /* 0x00000db000007945 */ /* 0x000fe20003800000 */
[----:B------:R-:W-:Y:S01]  /*4f80*/  ULDC UR9, c[0x0][0xc] ;  /* 0x0000030000097ab9 */ /* 0x000fe20000000800 */
[----:B------:R-:W-:Y:S01]  /*4f90*/  ULDC UR14, c[0x0][0x10] ;  /* 0x00000400000e7ab9 */ /* 0x000fe20000000800 */
[----:B------:R-:W1:Y:S01]  /*4fa0*/  S2UR UR8, SR_CgaCtaId ;  /* 0x00000000000879c3 */ /* 0x000e620000008800 */
[----:B------:R-:W-:Y:S01]  /*4fb0*/  ULOP3.LUT UR13, URZ, UR11, URZ, 0x33, !UPT ;  /* 0x0000000b3f0d7292 */ /* 0x000fe2000f8e333f */
[----:B------:R-:W-:Y:S01]  /*4fc0*/  LOP3.LUT R11, R19, 0x2, RZ, 0xfc, !PT ;  /* 0x00000002130b7812 */ /* 0x000fe200078efcff */
[----:B------:R-:W-:Y:S01]  /*4fd0*/  IMAD.MOV.U32 R10, RZ, RZ, 0x1 ;  /* 0x00000001ff0a7424 */ /* 0x000fe200078e00ff */
[----:B------:R-:W-:Y:S01]  /*4fe0*/  ULDC UR4, c[0x0][0x600] ;  /* 0x0001800000047ab9 */ /* 0x000fe20000000800 */
[----:B------:R-:W-:Y:S01]  /*4ff0*/  IMAD.MOV.U32 R9, RZ, RZ, RZ ;  /* 0x000000ffff097224 */ /* 0x000fe200078e00ff */
[----:B------:R-:W-:Y:S01]  /*5000*/  UMOV UR18, 0x5 ;  /* 0x0000000500127882 */ /* 0x000fe20000000000 */
[----:B------:R-:W-:-:S02]  /*5010*/  UIADD3 UR4, UR4, -0x1, URZ ;  /* 0xffffffff04047890 */ /* 0x000fc4000fffe03f */
[----:B------:R-:W-:Y:S01]  /*5020*/  USHF.L.U32 UR5, UR15, UR5, URZ ;  /* 0x000000050f057299 */ /* 0x000fe2000800063f */
[----:B------:R-:W-:Y:S01]  /*5030*/  ULDC.64 UR28, c[0x0][0x198] ;  /* 0x00006600001c7ab9 */ /* 0x000fe20000000a00 */
[----:B0-----:R-:W-:-:S05]  /*5040*/  VIADD R0, R0, 0x3f ;  /* 0x0000003f00007836 */ /* 0x001fca0000000000 */
[----:B------:R-:W-:Y:S01]  /*5050*/  SHF.R.S32.HI R3, RZ, 0x1f, R0 ;  /* 0x0000001fff037819 */ /* 0x000fe20000011400 */
[----:B-1----:R-:W-:-:S03]  /*5060*/  ULOP3.LUT UR10, UR8, 0x1, URZ, 0xc0, !UPT ;  /* 0x00000001080a7892 */ /* 0x002fc6000f8ec03f */
[----:B------:R-:W-:Y:S01]  /*5070*/  LEA.HI R3, R3, R0, RZ, 0x6 ;  /* 0x0000000003037211 */ /* 0x000fe200078f30ff */
[----:B------:R-:W-:Y:S01]  /*5080*/  USHF.R.U32.HI UR25, URZ, 0x1, UR8 ;  /* 0x000000013f197899 */ /* 0x000fe20008011608 */
[----:B------:R-:W-:Y:S01]  /*5090*/  IMAD.MOV.U32 R0, RZ, RZ, 0x1 ;  /* 0x00000001ff007424 */ /* 0x000fe200078e00ff */
[----:B------:R-:W-:Y:S01]  /*50a0*/  USHF.L.U32 UR6, UR8, 0x5, URZ ;  /* 0x0000000508067899 */ /* 0x000fe2000800063f */
[--C-:B------:R-:W-:Y:S01]  /*50b0*/  SHF.R.S32.HI R8, RZ, 0x6, R3.reuse ;  /* 0x00000006ff087819 */ /* 0x100fe20000011403 */
[----:B------:R-:W-:Y:S02]  /*50c0*/  USHF.L.U32 UR7, UR8, 0xb, URZ ;  /* 0x0000000b08077899 */ /* 0x000fe4000800063f */
[----:B------:R-:W-:Y:S01]  /*50d0*/  ULOP3.LUT UR8, UR8, 0xfffffffe, URZ, 0xc0, !UPT ;  /* 0xfffffffe08087892 */ /* 0x000fe2000f8ec03f */
[----:B------:R-:W-:Y:S01]  /*50e0*/  PRMT R3, R0, 0x7610, R3 ;  /* 0x0000761000037816 */ /* 0x000fe20000000003 */
[----:B------:R-:W-:Y:S01]  /*50f0*/  UISETP.GT.U32.AND UP0, UPT, UR10, 0xffff, UPT ;  /* 0x0000ffff0a00788c */ /* 0x000fe2000bf04070 */
[----:B------:R-:W-:Y:S01]  /*5100*/  VIADD R0, R8, 0x1 ;  /* 0x0000000108007836 */ /* 0x000fe20000000000 */
[----:B------:R-:W-:-:S02]  /*5110*/  USHF.L.U32 UR11, UR15, UR8, URZ ;  /* 0x000000080f0b7299 */ /* 0x000fc4000800063f */
[----:B------:R-:W-:Y:S02]  /*5120*/  ULOP3.LUT UR12, UR8, 0x1, URZ, 0xfc, !UPT ;  /* 0x00000001080c7892 */ /* 0x000fe4000f8efc3f */
[----:B------:R-:W-:Y:S02]  /*5130*/  UIMAD.WIDE.U32 UR8, UR9, UR14, URZ ;  /* 0x0000000e090872a5 */ /* 0x000fe4000f8e003f */
[----:B------:R-:W-:Y:S01]  /*5140*/  USEL UR10, UR10, 0xffff, !UP0 ;  /* 0x0000ffff0a0a7887 */ /* 0x000fe2000c000000 */
[----:B------:R-:W-:Y:S01]  /*5150*/  ULDC UR14, c[0x0][0x14] ;  /* 0x00000500000e7ab9 */ /* 0x000fe20000000800 */
[----:B------:R-:W-:Y:S02]  /*5160*/  USHF.L.U32 UR12, UR15, UR12, URZ ;  /* 0x0000000c0f0c7299 */ /* 0x000fe4000800063f */
[----:B------:R-:W-:Y:S02]  /*5170*/  UIMAD.WIDE.U32 UR26, UR8, UR14, URZ ;  /* 0x0000000e081a72a5 */ /* 0x000fe4000f8e003f */
[----:B------:R-:W-:-:S02]  /*5180*/  UIMAD UR21, UR9, UR14, URZ ;  /* 0x0000000e091572a4 */ /* 0x000fc4000f8e023f */
[----:B------:R-:W-:Y:S02]  /*5190*/  ULOP3.LUT UR10, UR10, 0xffff, URZ, 0xc0, !UPT ;  /* 0x0000ffff0a0a7892 */ /* 0x000fe4000f8ec03f */
[----:B------:R-:W-:Y:S02]  /*51a0*/  ULOP3.LUT UR6, UR6, 0x20, URZ, 0xc0, !UPT ;  /* 0x0000002006067892 */ /* 0x000fe4000f8ec03f */
[----:B------:R-:W-:Y:S02]  /*51b0*/  ULOP3.LUT UR7, UR7, 0x800, URZ, 0xc0, !UPT ;  /* 0x0000080007077892 */ /* 0x000fe4000f8ec03f */
[----:B------:R-:W-:Y:S02]  /*51c0*/  ULOP3.LUT UR19, UR11, UR12, URZ, 0xfc, !UPT ;  /* 0x0000000c0b137292 */ /* 0x000fe4000f8efc3f */
[----:B------:R-:W-:Y:S02]  /*51d0*/  UIADD3 UR21, UR27, UR21, URZ ;  /* 0x000000151b157290 */ /* 0x000fe4000fffe03f */
[----:B------:R-:W-:-:S12]  /*51e0*/  USHF.L.U32 UR18, UR18, UR10, URZ ;  /* 0x0000000a12127299 */ /* 0x000fd8000800063f */
.L_x_113:
[----:B------:R-:W-:-:S03]  /*51f0*/  UMOV UR8, 0xffffffff ;  /* 0xffffffff00087882 */ /* 0x000fc60000000000 */
[----:B------:R-:W-:Y:S05]  /*5200*/  BRA.DIV UR8, `(.L_x_103) ;  /* 0x0000000e08b07947 */ /* 0x000fea000b800000 */
[----:B------:R-:W-:-:S13]  /*5210*/  ELECT P6, URZ, PT ;  /* 0x00000000003f782f */ /* 0x000fda00038c0000 */
.L_x_124:
[----:B------:R-:W0:Y:S01]  /*5220*/  LDC R4, c[0x0][0x28c] ;  /* 0x0000a300ff047b82 */ /* 0x000e220000000800 */
[----:B------:R-:W-:Y:S01]  /*5230*/  BSSY B1, `(.L_x_104) ;  /* 0x000003c000017945 */ /* 0x000fe20003800000 */
[----:B0-----:R-:W-:-:S13]  /*5240*/  ISETP.LT.OR P6, PT, R4, 0x1, !P6 ;  /* 0x000000010400780c */ /* 0x001fda00077c1670 */
[----:B------:R-:W-:Y:S05]  /*5250*/  @P6 BRA `(.L_x_105) ;  /* 0x0000000000e46947 */ /* 0x000fea0003800000 */
[----:B------:R-:W-:Y:S01]  /*5260*/  LEA R12, R12, UR25, 0x1 ;  /* 0x000000190c0c7c11 */ /* 0x000fe2000f8e08ff */
[----:B------:R-:W-:Y:S01]  /*5270*/  IMAD.MOV.U32 R15, RZ, RZ, RZ ;  /* 0x000000ffff0f7224 */ /* 0x000fe200078e00ff */
[----:B------:R-:W-:Y:S01]  /*5280*/  LEA R20, R20, UR6, 0x6 ;  /* 0x0000000614147c11 */ /* 0x000fe2000f8e30ff */
[----:B------:R-:W-:Y:S02]  /*5290*/  IMAD.MOV.U32 R4, RZ, RZ, R0 ;  /* 0x000000ffff047224 */ /* 0x000fe400078e0000 */
[----:B------:R-:W-:Y:S02]  /*52a0*/  IMAD.MOV.U32 R5, RZ, RZ, R10 ;  /* 0x000000ffff057224 */ /* 0x000fe400078e000a */
[----:B------:R-:W-:Y:S02]  /*52b0*/  IMAD.MOV.U32 R6, RZ, RZ, R9 ;  /* 0x000000ffff067224 */ /* 0x000fe400078e0009 */
[----:B------:R-:W-:-:S07]  /*52c0*/  IMAD.SHL.U32 R14, R12, 0x40, RZ ;  /* 0x000000400c0e7824 */ /* 0x000fce00078e00ff */
.L_x_108:
[----:B------:R-:W0:Y:S01]  /*52d0*/  S2R R12, SR_CgaCtaId ;  /* 0x00000000000c7919 */ /* 0x000e220000008800 */
[----:B------:R-:W-:Y:S02]  /*52e0*/  MOV R7, 0x400 ;  /* 0x0000040000077802 */ /* 0x000fe40000000f00 */
[----:B------:R-:W-:Y:S02]  /*52f0*/  LOP3.LUT P1, RZ, R18, 0x7f, RZ, 0xc0, !PT ;  /* 0x0000007f12ff7812 */ /* 0x000fe4000782c0ff */
[----:B0-----:R-:W-:Y:S02]  /*5300*/  LEA R24, R12, R7, 0x18 ;  /* 0x000000070c187211 */ /* 0x001fe400078ec0ff */
[----:B------:R-:W-:-:S09]  /*5310*/  SHF.L.U32 R7, R5, 0x1f, RZ ;  /* 0x0000001f05077819 */ /* 0x000fd200000006ff */
[----:B------:R-:W0:Y:S01]  /*5320*/  @!P1 LDC R12, c[0x0][0x500] ;  /* 0x00014000ff0c9b82 */ /* 0x000e220000000800 */
[----:B------:R-:W-:-:S04]  /*5330*/  IMAD R22, R6, 0x8, R24 ;  /* 0x0000000806167824 */ /* 0x000fc800078e0218 */
[----:B------:R-:W1:Y:S02]  /*5340*/  SYNCS.PHASECHK.TRANS64.TRYWAIT P0, [R22+URZ+0x20], R7 ;  /* 0x00002007160075a7 */ /* 0x000e64000800017f */
[----:B-1----:R-:W-:Y:S05]  /*5350*/  @!P0 BRA `(.L_x_106) ;  /* 0x0000000c007c8947 */ /* 0x002fea0003800000 */
.L_x_125:
[----:B-1----:R-:W-:Y:S01]  /*5360*/  PRMT R7, R11, 0x9910, RZ ;  /* 0x000099100b077816 */ /* 0x002fe200000000ff */
[----:B0-----:R0:W-:Y:S03]  /*5370*/  @!P1 SYNCS.ARRIVE.TRANS64 RZ, [R22+URZ], R12 ;  /* 0x0000000c16ff99a7 */ /* 0x0011e6000800003f */
[----:B------:R-:W-:-:S13]  /*5380*/  ISETP.NE.AND P0, PT, R7, 0x2, PT ;  /* 0x000000020700780c */ /* 0x000fda0003f05270 */
[----:B0-----:R-:W-:Y:S05]  /*5390*/  @P0 BRA `(.L_x_107) ;  /* 0x0000000000040947 */ /* 0x001fea0003800000 */
[----:B------:R-:W-:Y:S01]  /*53a0*/  BPT.TRAP 0x1 ;  /* 0x000000040000795c */ /* 0x000fe20000300000 */
.L_x_107:
[----:B------:R-:W-:Y:S01]  /*53b0*/  LEA R7, R6, UR25, 0x1 ;  /* 0x0000001906077c11 */ /* 0x000fe2000f8e08ff */
[----:B------:R-:W-:Y:S01]  /*53c0*/  VIADD R4, R4, 0xffffffff ;  /* 0xffffffff04047836 */ /* 0x000fe20000000000 */
[----:B------:R-:W-:Y:S01]  /*53d0*/  R2UR UR23, R14 ;  /* 0x000000000e1772ca */ /* 0x000fe200000e0000 */
[----:B------:R-:W-:Y:S01]  /*53e0*/  UIADD3 UR14, UP0, UR28, 0xf0, URZ ;  /* 0x000000f01c0e7890 */ /* 0x000fe2000ff1e03f */
[----:B------:R-:W-:Y:S01]  /*53f0*/  R2UR UR9, R22 ;  /* 0x00000000160972ca */ /* 0x000fe200000e0000 */
[----:B------:R-:W-:Y:S01]  /*5400*/  IMAD.SHL.U32 R7, R7, 0x1000, RZ ;  /* 0x0000100007077824 */ /* 0x000fe200078e00ff */
[----:B------:R-:W-:Y:S01]  /*5410*/  R2UR UR10, R15 ;  /* 0x000000000f0a72ca */ /* 0x000fe200000e0000 */
[----:B------:R-:W-:Y:S01]  /*5420*/  UIADD3 UR32, UP1, UR28, 0x1f0, URZ ;  /* 0x000001f01c207890 */ /* 0x000fe2000ff3e03f */
[----:B------:R-:W-:Y:S01]  /*5430*/  R2UR UR12, R13 ;  /* 0x000000000d0c72ca */ /* 0x000fe200000e0000 */
[--C-:B------:R-:W-:Y:S01]  /*5440*/  IMAD R12, R7, 0x2, R24.reuse ;  /* 0x00000002070c7824 */ /* 0x100fe200078e0218 */
[----:B------:R-:W-:Y:S01]  /*5450*/  LEA R7, R6, UR7, 0xc ;  /* 0x0000000706077c11 */ /* 0x000fe2000f8e60ff */
[----:B------:R-:W-:Y:S01]  /*5460*/  UIADD3.X UR15, URZ, UR29, URZ, UP0, !UPT ;  /* 0x0000001d3f0f7290 */ /* 0x000fe200087fe43f */
[----:B------:R-:W-:Y:S01]  /*5470*/  R2UR UR24, R20 ;  /* 0x00000000141872ca */ /* 0x000fe200000e0000 */
[----:B------:R-:W-:Y:S01]  /*5480*/  UPRMT UR20, URZ, 0x5410, UR18 ;  /* 0x000054103f147896 */ /* 0x000fe20008000012 */
[----:B------:R-:W-:Y:S01]  /*5490*/  R2UR UR8, R12 ;  /* 0x000000000c0872ca */ /* 0x000fe200000e0000 */
[----:B------:R-:W-:Y:S01]  /*54a0*/  IMAD R7, R7, 0x2, R24 ;  /* 0x0000000207077824 */ /* 0x000fe200078e0218 */
[----:B------:R-:W-:Y:S01]  /*54b0*/  ISETP.GT.AND P1, PT, R4, 0x1, PT ;  /* 0x000000010400780c */ /* 0x000fe20003f24270 */
[----:B------:R-:W-:Y:S01]  /*54c0*/  VIADD R6, R6, 0x1 ;  /* 0x0000000106067836 */ /* 0x000fe20000000000 */
[----:B------:R-:W-:Y:S01]  /*54d0*/  UPRMT UR30, URZ, 0x5410, UR19 ;  /* 0x000054103f1e7896 */ /* 0x000fe20008000013 */
[----:B------:R-:W-:Y:S01]  /*54e0*/  VIADD R15, R15, 0x40 ;  /* 0x000000400f0f7836 */ /* 0x000fe20000000000 */
[----:B------:R-:W-:Y:S01]  /*54f0*/  R2UR UR11, R7 ;  /* 0x00000000070b72ca */ /* 0x000fe200000e0000 */
[----:B------:R-:W-:Y:S01]  /*5500*/  UIADD3.X UR33, URZ, UR29, URZ, UP1, !UPT ;  /* 0x0000001d3f217290 */ /* 0x000fe20008ffe43f */
[----:B------:R-:W-:Y:S01]  /*5510*/  ISETP.NE.AND P0, PT, R6, 0x4, PT ;  /* 0x000000040600780c */ /* 0x000fe20003f05270 */
[----:B------:R-:W-:Y:S01]  /*5520*/  UMOV UR16, 0x0 ;  /* 0x0000000000107882 */ /* 0x000fe20000000000 */
[----:B------:R-:W-:-:S02]  /*5530*/  UMOV UR17, 0x10000000 ;  /* 0x1000000000117882 */ /* 0x000fc40000000000 */
[----:B------:R-:W-:Y:S01]  /*5540*/  SEL R12, RZ, 0x1, P0 ;  /* 0x00000001ff0c7807 */ /* 0x000fe20000000000 */
[----:B------:R-:W-:Y:S01]  /*5550*/  UIADD3 UR8, UR8, 0x100, URZ ;  /* 0x0000010008087890 */ /* 0x000fe2000fffe03f */
[----:B------:R-:W-:Y:S02]  /*5560*/  SEL R6, R6, RZ, P0 ;  /* 0x000000ff06067207 */ /* 0x000fe40000000000 */
[----:B------:R-:W-:-:S03]  /*5570*/  LOP3.LUT R5, R5, R12, RZ, 0x3c, !PT ;  /* 0x0000000c05057212 */ /* 0x000fc600078e3cff */
[----:B------:R-:W-:-:S03]  /*5580*/  UIADD3 UR22, UR11, 0x10100, URZ ;  /* 0x000101000b167890 */ /* 0x000fc6000fffe03f */
[----:B------:R-:W-:Y:S02]  /*5590*/  UMOV UR11, UR23 ;  /* 0x00000017000b7c82 */ /* 0x000fe40008000000 */
[----:B------:R0:W-:Y:S02]  /*55a0*/  UTMALDG.3D.MULTICAST [UR8], [UR14], UR20, desc[UR16] ;  /* 0x000010080e0073b4 */ /* 0x0001e40008011814 */
[----:B0-----:R-:W-:Y:S01]  /*55b0*/  UMOV UR8, UR22 ;  /* 0x0000001600087c82 */ /* 0x001fe20008000000 */
[----:B------:R-:W-:Y:S02]  /*55c0*/  UMOV UR11, UR24 ;  /* 0x00000018000b7c82 */ /* 0x000fe40008000000 */
[----:B------:R0:W-:Y:S02]  /*55d0*/  UTMALDG.3D.MULTICAST [UR8], [UR32], UR30, desc[UR16] ;  /* 0x00001008200073b4 */ /* 0x0001e4000801181e */
[----:B0-----:R-:W-:Y:S05]  /*55e0*/  @P1 BRA `(.L_x_108) ;  /* 0xfffffffc00381947 */ /* 0x001fea000383ffff */
.L_x_105:
[----:B------:R-:W-:Y:S05]  /*55f0*/  BSYNC B1 ;  /* 0x0000000000017941 */ /* 0x000fea0003800000 */
.L_x_104:
[----:B------:R-:W-:Y:S01]  /*5600*/  LOP3.LUT P1, RZ, R3, 0xff, RZ, 0xc0, !PT ;  /* 0x000000ff03ff7812 */ /* 0x000fe2000782c0ff */
[----:B------:R-:W-:Y:S01]  /*5610*/  IMAD.IADD R9, R8, 0x1, R9 ;  /* 0x0000000108097824 */ /* 0x000fe200078e0209 */
[----:B------:R-:W-:Y:S01]  /*5620*/  IADD3 R16, P2, R16, UR26, RZ ;  /* 0x0000001a10107c10 */ /* 0x000fe2000ff5e0ff */
[----:B------:R-:W-:Y:S01]  /*5630*/  ULDC.64 UR8, c[0x0][0x650] ;  /* 0x0001940000087ab9 */ /* 0x000fe20000000a00 */
[----:B------:R-:W-:Y:S01]  /*5640*/  BSSY B1, `(.L_x_109) ;  /* 0x000006b000017945 */ /* 0x000fe20003800000 */
[----:B------:R-:W-:Y:S01]  /*5650*/  IMAD.MOV.U32 R12, RZ, RZ, -0x1 ;  /* 0xffffffffff0c7424 */ /* 0x000fe200078e00ff */
[----:B------:R-:W-:Y:S01]  /*5660*/  SHF.R.U32.HI R3, RZ, 0x2, R9 ;  /* 0x00000002ff037819 */ /* 0x000fe20000011609 */
[----:B------:R-:W-:Y:S01]  /*5670*/  IMAD.MOV.U32 R20, RZ, RZ, -0x1 ;  /* 0xffffffffff147424 */ /* 0x000fe200078e00ff */
[----:B------:R-:W-:Y:S01]  /*5680*/  ISETP.GT.U32.AND P0, PT, R9, 0x3, PT ;  /* 0x000000030900780c */ /* 0x000fe20003f04070 */
[----:B------:R-:W-:Y:S01]  /*5690*/  IMAD.MOV.U32 R13, RZ, RZ, -0x1 ;  /* 0xffffffffff0d7424 */ /* 0x000fe200078e00ff */
[----:B------:R-:W-:-:S02]  /*56a0*/  LOP3.LUT R3, R3, 0x1, RZ, 0xc0, !PT ;  /* 0x0000000103037812 */ /* 0x000fc400078ec0ff */
[----:B------:R-:W-:Y:S01]  /*56b0*/  ISETP.LT.U32.AND P0, PT, R8, 0x4, P0 ;  /* 0x000000040800780c */ /* 0x000fe20000701070 */
[----:B------:R-:W0:Y:S01]  /*56c0*/  @P1 S2R R5, SR_CgaCtaId ;  /* 0x0000000000051919 */ /* 0x000e220000008800 */
[----:B------:R-:W-:Y:S02]  /*56d0*/  @P1 MOV R4, 0x400 ;  /* 0x0000040000041802 */ /* 0x000fe40000000f00 */
[----:B------:R-:W-:Y:S02]  /*56e0*/  IADD3.X R17, R17, UR21, RZ, P2, !PT ;  /* 0x0000001511117c10 */ /* 0x000fe400097fe4ff */
[----:B------:R-:W-:Y:S02]  /*56f0*/  ISETP.GE.U32.AND P2, PT, R16, UR8, PT ;  /* 0x0000000810007c0c */ /* 0x000fe4000bf46070 */
[----:B------:R-:W-:Y:S02]  /*5700*/  LOP3.LUT R9, R9, 0x3, RZ, 0xc0, !PT ;  /* 0x0000000309097812 */ /* 0x000fe400078ec0ff */
[----:B0-----:R-:W-:-:S04]  /*5710*/  @P1 LEA R4, R5, R4, 0x18 ;  /* 0x0000000405041211 */ /* 0x001fc800078ec0ff */
[----:B------:R0:W-:Y:S01]  /*5720*/  @P1 SYNCS.ARRIVE.TRANS64.A1T0 RZ, [R4+URZ+0x58], RZ ;  /* 0x000058ff04ff19a7 */ /* 0x0001e2000810003f */
[----:B------:R-:W-:Y:S02]  /*5730*/  ISETP.NE.U32.AND P1, PT, R3, 0x1, PT ;  /* 0x000000010300780c */ /* 0x000fe40003f25070 */
[----:B------:R-:W-:Y:S02]  /*5740*/  SEL R3, RZ, 0x1, !P0 ;  /* 0x00000001ff037807 */ /* 0x000fe40004000000 */
[----:B------:R-:W-:Y:S02]  /*5750*/  ISETP.GE.U32.AND.EX P0, PT, R17, UR9, PT, P2 ;  /* 0x0000000911007c0c */ /* 0x000fe4000bf06120 */
[----:B------:R-:W-:-:S04]  /*5760*/  ISETP.GT.U32.AND P1, PT, R8, 0x3, !P1 ;  /* 0x000000030800780c */ /* 0x000fc80004f24070 */
[----:B0-----:R-:W-:-:S04]  /*5770*/  SEL R4, RZ, 0x1, !P1 ;  /* 0x00000001ff047807 */ /* 0x001fc80004800000 */
[--C-:B------:R-:W-:Y:S02]  /*5780*/  LOP3.LUT R10, R4, R10, R3.reuse, 0x96, !PT ;  /* 0x0000000a040a7212 */ /* 0x100fe400078e9603 */
[----:B------:R-:W-:Y:S02]  /*5790*/  PRMT R4, RZ, 0x7610, R4 ;  /* 0x00007610ff047816 */ /* 0x000fe40000000004 */
[----:B------:R-:W-:Y:S01]  /*57a0*/  PRMT R3, RZ, 0x7610, R3 ;  /* 0x00007610ff037816 */ /* 0x000fe20000000003 */
[----:B------:R-:W-:Y:S06]  /*57b0*/  @P0 BRA `(.L_x_110) ;  /* 0x00000004004c0947 */ /* 0x000fec0003800000 */
[----:B------:R-:W0:Y:S01]  /*57c0*/  S2R R14, SR_CTAID.X ;  /* 0x00000000000e7919 */ /* 0x000e220000002500 */
[----:B------:R-:W-:Y:S01]  /*57d0*/  ULDC.64 UR8, c[0x0][0x628] ;  /* 0x00018a0000087ab9 */ /* 0x000fe20000000a00 */
[----:B------:R-:W1:Y:S01]  /*57e0*/  LDC R15, c[0x0][0x144] ;  /* 0x00005100ff0f7b82 */ /* 0x000e620000000800 */
[----:B------:R-:W-:Y:S01]  /*57f0*/  ISETP.NE.U32.AND P0, PT, RZ, UR8, PT ;  /* 0x00000008ff007c0c */ /* 0x000fe2000bf05070 */
[----:B------:R-:W2:Y:S01]  /*5800*/  S2R R12, SR_CTAID.Y ;  /* 0x00000000000c7919 */ /* 0x000ea20000002600 */
[----:B------:R-:W-:Y:S01]  /*5810*/  ULDC UR10, c[0x0][0x150] ;  /* 0x00005400000a7ab9 */ /* 0x000fe20000000800 */
[----:B------:R-:W-:Y:S01]  /*5820*/  ULDC UR11, c[0x0][0x630] ;  /* 0x00018c00000b7ab9 */ /* 0x000fe20000000800 */
[----:B------:R-:W-:Y:S01]  /*5830*/  ISETP.NE.AND.EX P0, PT, RZ, UR9, PT, P0 ;  /* 0x00000009ff007c0c */ /* 0x000fe2000bf05300 */
[----:B------:R-:W-:Y:S01]  /*5840*/  IMAD.MOV.U32 R4, RZ, RZ, R16 ;  /* 0x000000ffff047224 */ /* 0x000fe200078e0010 */
[----:B0-----:R-:W-:-:S05]  /*5850*/  I2FP.F32.U32 R5, R14 ;  /* 0x0000000e00057245 */ /* 0x001fca0000201000 */
[----:B------:R-:W-:Y:S01]  /*5860*/  FMUL R20, R5, UR10 ;  /* 0x0000000a05147c20 */ /* 0x000fe20008400000 */
[----:B------:R-:W-:-:S05]  /*5870*/  IMAD.MOV.U32 R5, RZ, RZ, R17 ;  /* 0x000000ffff057224 */ /* 0x000fca00078e0011 */
[----:B--2---:R-:W-:Y:S05]  /*5880*/  @!P0 BRA `(.L_x_111) ;  /* 0x0000000000288947 */ /* 0x004fea0003800000 */
[----:B------:R-:W-:Y:S02]  /*5890*/  ULDC UR10, c[0x0][0x634] ;  /* 0x00018d00000a7ab9 */ /* 0x000fe40000000800 */
[----:B------:R-:W-:-:S05]  /*58a0*/  IADD3 R5, P0, R16, UR10, RZ ;  /* 0x0000000a10057c10 */ /* 0x000fca000ff1e0ff */
[----:B------:R-:W-:-:S04]  /*58b0*/  IMAD.X R13, RZ, RZ, R17, P0 ;  /* 0x000000ffff0d7224 */ /* 0x000fc800000e0611 */
[----:B------:R-:W-:-:S04]  /*58c0*/  IMAD.WIDE.U32 R6, R13, UR8, RZ ;  /* 0x000000080d067c25 */ /* 0x000fc8000f8e00ff */
[----:B------:R-:W-:-:S04]  /*58d0*/  IMAD.WIDE.U32 R6, P0, R5, UR9, R6 ;  /* 0x0000000905067c25 */ /* 0x000fc8000f800006 */
[----:B------:R-:W-:-:S04]  /*58e0*/  IMAD.WIDE.U32 R4, R5, UR8, RZ ;  /* 0x0000000805047c25 */ /* 0x000fc8000f8e00ff */
[----:B------:R-:W-:Y:S01]  /*58f0*/  IMAD.MOV.U32 R4, RZ, RZ, R7 ;  /* 0x000000ffff047224 */ /* 0x000fe200078e0007 */
[----:B------:R-:W-:Y:S01]  /*5900*/  IADD3 RZ, P1, R5, R6, RZ ;  /* 0x0000000605ff7210 */ /* 0x000fe20007f3e0ff */
[----:B------:R-:W-:-:S04]  /*5910*/  IMAD.X R5, RZ, RZ, RZ, P0 ;  /* 0x000000ffff057224 */ /* 0x000fc800000e06ff */
[----:B------:R-:W-:-:S08]  /*5920*/  IMAD.WIDE.U32.X R4, R13, UR9, R4, P1 ;  /* 0x000000090d047c25 */ /* 0x000fd000088e0404 */
.L_x_111:
[--C-:B------:R-:W-:Y:S01]  /*5930*/  SHF.R.U64 R13, R4, UR11, R5.reuse ;  /* 0x0000000b040d7c19 */ /* 0x100fe20008001205 */
[----:B------:R-:W0:Y:S01]  /*5940*/  F2I.U32.TRUNC.NTZ R20, R20 ;  /* 0x0000001400147305 */ /* 0x000e22000020f000 */
[----:B------:R-:W-:Y:S01]  /*5950*/  SHF.R.U32.HI R4, RZ, UR11, R5 ;  /* 0x0000000bff047c19 */ /* 0x000fe20008011605 */
[----:B------:R-:W-:Y:S01]  /*5960*/  ULDC.64 UR8, c[0x0][0x620] ;  /* 0x0001880000087ab9 */ /* 0x000fe20000000a00 */
[----:B------:R-:W-:Y:S01]  /*5970*/  IADD3 R7, P0, RZ, -R13, RZ ;  /* 0x8000000dff077210 */ /* 0x000fe20007f1e0ff */
[----:B------:R-:W-:Y:S01]  /*5980*/  ULDC.64 UR10, c[0x0][0x640] ;  /* 0x00019000000a7ab9 */ /* 0x000fe20000000a00 */
[----:B------:R-:W2:Y:S03]  /*5990*/  LDC R21, c[0x0][0x148] ;  /* 0x00005200ff157b82 */ /* 0x000ea60000000800 */
[----:B------:R-:W-:Y:S01]  /*59a0*/  IMAD.X R4, RZ, RZ, ~R4, P0 ;  /* 0x000000ffff047224 */ /* 0x000fe200000e0e04 */
[----:B------:R-:W-:-:S03]  /*59b0*/  ISETP.NE.U32.AND P0, PT, RZ, UR10, PT ;  /* 0x0000000aff007c0c */ /* 0x000fc6000bf05070 */
[----:B------:R-:W-:Y:S01]  /*59c0*/  IMAD R6, R4, UR8, RZ ;  /* 0x0000000804067c24 */ /* 0x000fe2000f8e02ff */
[----:B------:R-:W-:Y:S01]  /*59d0*/  ISETP.NE.AND.EX P0, PT, RZ, UR11, PT, P0 ;  /* 0x0000000bff007c0c */ /* 0x000fe2000bf05300 */
[----:B------:R-:W-:Y:S01]  /*59e0*/  IMAD.WIDE.U32 R4, R7, UR8, R16 ;  /* 0x0000000807047c25 */ /* 0x000fe2000f8e0010 */
[----:B------:R-:W-:-:S03]  /*59f0*/  ULDC UR8, c[0x0][0x618] ;  /* 0x0001860000087ab9 */ /* 0x000fc60000000800 */
[----:B------:R-:W-:Y:S01]  /*5a00*/  IMAD R7, R7, UR9, R6 ;  /* 0x0000000907077c24 */ /* 0x000fe2000f8e0206 */
[----:B------:R-:W-:Y:S01]  /*5a10*/  ULDC UR9, c[0x0][0x154] ;  /* 0x0000550000097ab9 */ /* 0x000fe20000000800 */
[----:B0-----:R-:W-:Y:S02]  /*5a20*/  IMAD.MOV R6, RZ, RZ, -R20 ;  /* 0x000000ffff067224 */ /* 0x001fe400078e0a14 */
[----:B------:R-:W-:Y:S02]  /*5a30*/  IMAD.IADD R5, R5, 0x1, R7 ;  /* 0x0000000105057824 */ /* 0x000fe400078e0207 */
[----:B-1----:R-:W-:Y:S01]  /*5a40*/  IMAD R14, R15, R6, R14 ;  /* 0x000000060f0e7224 */ /* 0x002fe200078e020e */
[----:B------:R-:W-:Y:S02]  /*5a50*/  I2FP.F32.U32 R6, R12 ;  /* 0x0000000c00067245 */ /* 0x000fe40000201000 */
[--C-:B------:R-:W-:Y:S02]  /*5a60*/  SHF.R.U64 R15, R4, UR8, R5.reuse ;  /* 0x00000008040f7c19 */ /* 0x100fe40008001205 */
[----:B------:R-:W-:Y:S01]  /*5a70*/  SHF.R.U32.HI R4, RZ, UR8, R5 ;  /* 0x00000008ff047c19 */ /* 0x000fe20008011605 */
[----:B------:R-:W-:Y:S01]  /*5a80*/  FMUL R6, R6, UR9 ;  /* 0x0000000906067c20 */ /* 0x000fe20008400000 */
[----:B------:R-:W-:-:S02]  /*5a90*/  ULDC UR8, c[0x0][0x608] ;  /* 0x0001820000087ab9 */ /* 0x000fc40000000800 */
[--C-:B------:R-:W-:Y:S01]  /*5aa0*/  SHF.R.U64 R22, R15, UR8, R4.reuse ;  /* 0x000000080f167c19 */ /* 0x100fe20008001204 */
[----:B------:R0:W1:Y:S01]  /*5ab0*/  F2I.U32.TRUNC.NTZ R24, R6 ;  /* 0x0000000600187305 */ /* 0x000062000020f000 */
[----:B------:R-:W-:Y:S01]  /*5ac0*/  SHF.R.U32.HI R5, RZ, UR8, R4 ;  /* 0x00000008ff057c19 */ /* 0x000fe20008011604 */
[----:B------:R-:W-:-:S03]  /*5ad0*/  ULDC UR8, c[0x0][0x658] ;  /* 0x0001960000087ab9 */ /* 0x000fc60000000800 */
[--C-:B------:R-:W-:Y:S02]  /*5ae0*/  SHF.R.U64 R20, R22, UR8, R5.reuse ;  /* 0x0000000816147c19 */ /* 0x100fe40008001205 */
[----:B------:R-:W-:-:S03]  /*5af0*/  SHF.R.U32.HI R23, RZ, UR8, R5 ;  /* 0x00000008ff177c19 */ /* 0x000fc60008011605 */
[----:B------:R-:W-:Y:S02]  /*5b00*/  IMAD.MOV.U32 R4, RZ, RZ, R20 ;  /* 0x000000ffff047224 */ /* 0x000fe400078e0014 */
[----:B------:R-:W-:Y:S01]  /*5b10*/  IMAD.MOV.U32 R5, RZ, RZ, R23 ;  /* 0x000000ffff057224 */ /* 0x000fe200078e0017 */
[----:B0-----:R-:W-:Y:S06]  /*5b20*/  @!P0 BRA `(.L_x_112) ;  /* 0x0000000000288947 */ /* 0x001fec0003800000 */
        /* <DEDUP_REMOVED lines=10> */
.L_x_112:
[----:B------:R-:W-:Y:S01]  /*5bd0*/  ISETP.NE.AND P0, PT, R2, 0x1, PT ;  /* 0x000000010200780c */ /* 0x000fe20003f05270 */
[----:B------:R-:W-:Y:S01]  /*5be0*/  ULDC UR8, c[0x0][0x648] ;  /* 0x0001920000087ab9 */ /* 0x000fe20000000800 */
[----:B------:R-:W-:Y:S01]  /*5bf0*/  LOP3.LUT R22, R22, UR13, RZ, 0xc0, !PT ;  /* 0x0000000d16167c12 */ /* 0x000fe2000f8ec0ff */
[----:B-1----:R-:W-:Y:S01]  /*5c00*/  IMAD.MOV R24, RZ, RZ, -R24 ;  /* 0x000000ffff187224 */ /* 0x002fe200078e0a18 */
[----:B------:R-:W-:Y:S01]  /*5c10*/  SHF.R.U64 R5, R4, UR8, R5 ;  /* 0x0000000804057c19 */ /* 0x000fe20008001205 */
[----:B------:R-:W-:Y:S01]  /*5c20*/  ULDC UR8, c[0x0][0x638] ;  /* 0x00018e0000087ab9 */ /* 0x000fe20000000800 */
[----:B------:R-:W-:Y:S01]  /*5c30*/  LOP3.LUT R15, R15, UR4, RZ, 0xc0, !PT ;  /* 0x000000040f0f7c12 */ /* 0x000fe2000f8ec0ff */
[----:B------:R-:W-:Y:S01]  /*5c40*/  ULDC UR9, c[0x0][0x610] ;  /* 0x0001840000097ab9 */ /* 0x000fe20000000800 */
[----:B------:R-:W-:Y:S02]  /*5c50*/  IMAD.MOV.U32 R4, RZ, RZ, 0x1 ;  /* 0x00000001ff047424 */ /* 0x000fe400078e00ff */
[----:B------:R-:W-:-:S02]  /*5c60*/  IMAD.MOV R7, RZ, RZ, -R5 ;  /* 0x000000ffff077224 */ /* 0x000fc400078e0a05 */
[----:B------:R-:W-:Y:S02]  /*5c70*/  IMAD R5, R5, UR5, R22 ;  /* 0x0000000505057c24 */ /* 0x000fe4000f8e0216 */
[----:B--2---:R-:W-:Y:S02]  /*5c80*/  @P0 IMAD R14, R21, R24, R12 ;  /* 0x00000018150e0224 */ /* 0x004fe400078e020c */
[----:B------:R-:W-:Y:S01]  /*5c90*/  IMAD R20, R7, UR8, R20 ;  /* 0x0000000807147c24 */ /* 0x000fe2000f8e0214 */
[----:B------:R-:W-:Y:S01]  /*5ca0*/  ULDC UR8, c[0x0][0x600] ;  /* 0x0001800000087ab9 */ /* 0x000fe20000000800 */
[----:B------:R-:W-:Y:S02]  /*5cb0*/  IMAD R14, R5, UR9, R14 ;  /* 0x00000009050e7c24 */ /* 0x000fe4000f8e020e */
[----:B------:R-:W-:-:S05]  /*5cc0*/  IMAD R5, R20, UR8, R15 ;  /* 0x0000000814057c24 */ /* 0x000fca000f8e020f */
[----:B------:R-:W-:Y:S02]  /*5cd0*/  SEL R20, R5, R14, !P0 ;  /* 0x0000000e05147207 */ /* 0x000fe40004000000 */
[----:B------:R-:W-:-:S07]  /*5ce0*/  SEL R12, R14, R5, !P0 ;  /* 0x000000050e0c7207 */ /* 0x000fce0004000000 */
.L_x_110:
[----:B------:R-:W-:Y:S05]  /*5cf0*/  BSYNC B1 ;  /* 0x0000000000017941 */ /* 0x000fea0003800000 */
.L_x_109:
[----:B------:R-:W-:-:S13]  /*5d00*/  LOP3.LUT P0, RZ, R4, 0xff, RZ, 0xc0, !PT ;  /* 0x000000ff04ff7812 */ /* 0x000fda000780c0ff */
[----:B------:R-:W-:Y:S05]  /*5d10*/  @P0 BRA `(.L_x_113) ;  /* 0xfffffff400340947 */ /* 0x000fea000383ffff */
[----:B------:R-:W-:Y:S05]  /*5d20*/  BSYNC B0 ;  /* 0x0000000000007941 */ /* 0x000fea0003800000 */
.L_x_102:
[----:B------:R-:W-:-:S03]  /*5d30*/  UMOV UR8, 0xffffffff ;  /* 0xffffffff00087882 */ /* 0x000fc60000000000 */
[----:B------:R-:W-:Y:S05]  /*5d40*/  BRA.DIV UR8, `(.L_x_114) ;  /* 0x0000000608147947 */ /* 0x000fea000b800000 */
[----:B------:R-:W-:-:S13]  /*5d50*/  ELECT P6, URZ, PT ;  /* 0x00000000003f782f */ /* 0x000fda00038c0000 */
.L_x_128:
[----:B------:R-:W-:Y:S04]  /*5d60*/  BSSY B0, `(.L_x_115) ;  /* 0x000002b000007945 */ /* 0x000fe80003800000 */
[----:B------:R-:W-:Y:S05]  /*5d70*/  @!P6 BRA `(.L_x_116) ;  /* 0x0000000000a4e947 */ /* 0x000fea0003800000 */
[----:B------:R-:W-:-:S04]  /*5d80*/  LOP3.LUT R19, R19, 0x2, RZ, 0xfc, !PT ;  /* 0x0000000213137812 */ /* 0x000fc800078efcff */
[----:B------:R-:W-:-:S13]  /*5d90*/  ISETP.NE.AND P0, PT, R19, 0x3, PT ;  /* 0x000000031300780c */ /* 0x000fda0003f05270 */
[----:B------:R-:W-:Y:S05]  /*5da0*/  @!P0 BRA `(.L_x_117) ;  /* 0x0000000000048947 */ /* 0x000fea0003800000 */
[----:B------:R-:W-:Y:S01]  /*5db0*/  BPT.TRAP 0x1 ;  /* 0x000000040000795c */ /* 0x000fe20000300000 */
.L_x_117:
[----:B------:R-:W0:Y:S01]  /*5dc0*/  S2R R3, SR_CgaCtaId ;  /* 0x0000000000037919 */ /* 0x000e220000008800 */
[----:B------:R-:W-:Y:S02]  /*5dd0*/  MOV R0, 0x400 ;  /* 0x0000040000007802 */ /* 0x000fe40000000f00 */
[----:B------:R-:W-:Y:S02]  /*5de0*/  SHF.L.U32 R2, R10, 0x1f, RZ ;  /* 0x0000001f0a027819 */ /* 0x000fe400000006ff */
[----:B0-----:R-:W-:-:S05]  /*5df0*/  LEA R0, R3, R0, 0x18 ;  /* 0x0000000003007211 */ /* 0x001fca00078ec0ff */
[----:B------:R-:W-:-:S04]  /*5e00*/  VIADD R0, R0, 0x20 ;  /* 0x0000002000007836 */ /* 0x000fc80000000000 */
[C---:B------:R-:W-:Y:S02]  /*5e10*/  IMAD R5, R9.reuse, 0x8, R0 ;  /* 0x0000000809057824 */ /* 0x040fe400078e0200 */
[----:B------:R-:W-:Y:S02]  /*5e20*/  VIADD R9, R9, 0x1 ;  /* 0x0000000109097836 */ /* 0x000fe40000000000 */
[----:B------:R-:W0:Y:S03]  /*5e30*/  SYNCS.PHASECHK.TRANS64.TRYWAIT P0, [R5+URZ], R2 ;  /* 0x00000002050075a7 */ /* 0x000e26000800017f */
[----:B------:R-:W-:-:S04]  /*5e40*/  ISETP.NE.AND P1, PT, R9, 0x4, PT ;  /* 0x000000040900780c */ /* 0x000fc80003f25270 */
[----:B------:R-:W-:Y:S02]  /*5e50*/  SEL R3, RZ, 0x1, P1 ;  /* 0x00000001ff037807 */ /* 0x000fe40000800000 */
[----:B------:R-:W-:Y:S02]  /*5e60*/  SEL R9, R9, RZ, P1 ;  /* 0x000000ff09097207 */ /* 0x000fe40000800000 */
[----:B------:R-:W-:-:S03]  /*5e70*/  LOP3.LUT R10, R10, R3, RZ, 0x3c, !PT ;  /* 0x000000030a0a7212 */ /* 0x000fc600078e3cff */
[----:B------:R-:W-:Y:S01]  /*5e80*/  IMAD R7, R9, 0x8, R0 ;  /* 0x0000000809077824 */ /* 0x000fe200078e0200 */
[----:B------:R-:W-:Y:S01]  /*5e90*/  SHF.L.U32 R4, R10, 0x1f, RZ ;  /* 0x0000001f0a047819 */ /* 0x000fe200000006ff */
[----:B0-----:R-:W-:Y:S06]  /*5ea0*/  @!P0 BRA `(.L_x_118) ;  /* 0x0000000000dc8947 */ /* 0x001fec0003800000 */
.L_x_129:
[----:B------:R-:W1:Y:S01]  /*5eb0*/  SYNCS.PHASECHK.TRANS64.TRYWAIT P0, [R7+URZ], R4 ;  /* 0x00000004070075a7 */ /* 0x000e62000800017f */
[----:B0-----:R-:W-:-:S05]  /*5ec0*/  VIADD R2, R9, 0x1 ;  /* 0x0000000109027836 */ /* 0x001fca0000000000 */
[----:B------:R-:W-:-:S04]  /*5ed0*/  ISETP.NE.AND P1, PT, R2, 0x4, PT ;  /* 0x000000040200780c */ /* 0x000fc80003f25270 */
[----:B------:R-:W-:Y:S02]  /*5ee0*/  SEL R3, RZ, 0x1, P1 ;  /* 0x00000001ff037807 */ /* 0x000fe40000800000 */
[----:B------:R-:W-:Y:S02]  /*5ef0*/  SEL R9, R2, RZ, P1 ;  /* 0x000000ff02097207 */ /* 0x000fe40000800000 */
[----:B------:R-:W-:-:S03]  /*5f00*/  LOP3.LUT R11, R10, R3, RZ, 0x3c, !PT ;  /* 0x000000030a0b7212 */ /* 0x000fc600078e3cff */
[----:B------:R-:W-:Y:S01]  /*5f10*/  IMAD R6, R9, 0x8, R0 ;  /* 0x0000000809067824 */ /* 0x000fe200078e0200 */
[----:B------:R-:W-:Y:S01]  /*5f20*/  SHF.L.U32 R5, R11, 0x1f, RZ ;  /* 0x0000001f0b057819 */ /* 0x000fe200000006ff */
[----:B-1----:R-:W-:Y:S06]  /*5f30*/  @!P0 BRA `(.L_x_119) ;  /* 0x0000000000cc8947 */ /* 0x002fec0003800000 */
.L_x_130:
[----:B------:R-:W1:Y:S01]  /*5f40*/  SYNCS.PHASECHK.TRANS64.TRYWAIT P0, [R6+URZ], R5 ;  /* 0x00000005060075a7 */ /* 0x000e62000800017f */
[----:B------:R-:W-:-:S05]  /*5f50*/  VIADD R2, R9, 0x1 ;  /* 0x0000000109027836 */ /* 0x000fca0000000000 */
[----:B------:R-:W-:-:S04]  /*5f60*/  ISETP.NE.AND P1, PT, R2, 0x4, PT ;  /* 0x000000040200780c */ /* 0x000fc80003f25270 */
[----:B0-----:R-:W-:Y:S02]  /*5f70*/  SEL R4, RZ, 0x1, P1 ;  /* 0x00000001ff047807 */ /* 0x001fe40000800000 */
[----:B------:R-:W-:Y:S02]  /*5f80*/  SEL R3, R2, RZ, P1 ;  /* 0x000000ff02037207 */ /* 0x000fe40000800000 */
[----:B------:R-:W-:Y:S01]  /*5f90*/  LOP3.LUT R4, R11, R4, RZ, 0x3c, !PT ;  /* 0x000000040b047212 */ /* 0x000fe200078e3cff */
[----:B-1----:R-:W-:Y:S06]  /*5fa0*/  @!P0 BRA `(.L_x_120) ;  /* 0x0000000000c48947 */ /* 0x002fec0003800000 */
.L_x_131:
[----:B------:R-:W-:Y:S01]  /*5fb0*/  IMAD R3, R3, 0x8, R0 ;  /* 0x0000000803037824 */ /* 0x000fe200078e0200 */
[----:B------:R-:W-:-:S07]  /*5fc0*/  SHF.L.U32 R0, R4, 0x1f, RZ ;  /* 0x0000001f04007819 */ /* 0x000fce00000006ff */
.L_x_121:
[----:B-1----:R1:W2:Y:S02]  /*5fd0*/  SYNCS.PHASECHK.TRANS64.TRYWAIT P0, [R3+URZ], R0 ;  /* 0x00000000030075a7 */ /* 0x0022a4000800017f */
[----:B--2---:R-:W-:Y:S05]  /*5fe0*/  @!P0 NANOSLEEP.SYNCS 0x989680 ;  /* 0x009896800000895d */ /* 0x004fea0003900000 */
[----:B------:R-:W2:Y:S02]  /*5ff0*/  @!P0 SYNCS.PHASECHK.TRANS64 P0, [R3+URZ], R0 ;  /* 0x00000000030085a7 */ /* 0x000ea4000800007f */
[----:B--2---:R-:W-:Y:S05]  /*6000*/  @!P0 BRA `(.L_x_121) ;  /* 0xfffffffc00f08947 */ /* 0x004fea000383ffff */
.L_x_116:
[----:B------:R-:W-:Y:S05]  /*6010*/  BSYNC B0 ;  /* 0x0000000000007941 */ /* 0x000fea0003800000 */
.L_x_115:
[----:B------:R-:W-:Y:S05]  /*6020*/  EXIT ;  /* 0x000000000000794d */ /* 0x000fea0003800000 */
.L_x_21:
[----:B---3--:R3:W4:Y:S02]  /*6030*/  SYNCS.PHASECHK.TRANS64.TRYWAIT P1, [R3+URZ], R0 ;  /* 0x00000000030075a7 */ /* 0x008724000802017f */
[----:B----4-:R-:W-:Y:S05]  /*6040*/  @!P1 NANOSLEEP.SYNCS 0x989680 ;  /* 0x009896800000995d */ /* 0x010fea0003900000 */
[----:B------:R-:W4:Y:S02]  /*6050*/  @!P1 SYNCS.PHASECHK.TRANS64 P1, [R3+URZ], R0 ;  /* 0x00000000030095a7 */ /* 0x000f24000802007f */
[----:B----4-:R-:W-:Y:S05]  /*6060*/  @!P1 BRA `(.L_x_21) ;  /* 0xfffffffc00f09947 */ /* 0x010fea000383ffff */
[----:B------:R-:W-:Y:S05]  /*6070*/  BRA `(.L_x_20) ;  /* 0xffffffb400247947 */ /* 0x000fea000383ffff */
.L_x_26:
[----:B-1----:R1:W2:Y:S02]  /*6080*/  SYNCS.PHASECHK.TRANS64.TRYWAIT P1, [R5+URZ], R4 ;  /* 0x00000004050075a7 */ /* 0x0022a4000802017f */
[----:B--2---:R-:W-:Y:S05]  /*6090*/  @!P1 NANOSLEEP.SYNCS 0x989680 ;  /* 0x009896800000995d */ /* 0x004fea0003900000 */
[----:B------:R-:W2:Y:S02]  /*60a0*/  @!P1 SYNCS.PHASECHK.TRANS64 P1, [R5+URZ], R4 ;  /* 0x00000004050095a7 */ /* 0x000ea4000802007f */
[----:B--2---:R-:W-:Y:S05]  /*60b0*/  @!P1 BRA `(.L_x_26) ;  /* 0xfffffffc00f09947 */ /* 0x004fea000383ffff */
[----:B------:R-:W-:Y:S05]  /*60c0*/  BRA `(.L_x_25) ;  /* 0xffffffb800147947 */ /* 0x000fea000383ffff */
.L_x_103:
[----:B------:R-:W-:Y:S01]  /*60d0*/  BSSY B1, `(.L_x_122) ;  /* 0x0000006000017945 */ /* 0x000fe20003800000 */
[----:B------:R-:W-:-:S07]  /*60e0*/  IMAD.MOV.U32 R15, RZ, RZ, -0x1 ;  /* 0xffffffffff0f7424 */ /* 0x000fce00078e00ff */
[----:B------:R-:W-:Y:S05]  /*60f0*/  WARPSYNC.COLLECTIVE R15, `(.L_x_123) ;  /* 0x000000000f0c7348 */ /* 0x000fea0003c00000 */
[----:B------:R-:W-:Y:S02]  /*6100*/  ELECT P6, UR62, PT ;  /* 0x00000000003e782f */ /* 0x000fe400038c0000 */
[----:B------:R-:W-:Y:S01]  /*6110*/  MOV R14, UR62 ;  /* 0x0000003e000e7c02 */ /* 0x000fe20008000f00 */
[----:B------:R-:W-:Y:S10]  /*6120*/  ENDCOLLECTIVE ;  /* 0x000000000000791b */ /* 0x000ff40003800000 */
.L_x_123:
[----:B------:R-:W-:Y:S05]  /*6130*/  BSYNC B1 ;  /* 0x0000000000017941 */ /* 0x000fea0003800000 */
.L_x_122:
[----:B------:R-:W-:Y:S05]  /*6140*/  BRA `(.L_x_124) ;  /* 0xfffffff000347947 */ /* 0x000fea000383ffff */
.L_x_106:
[----:B-1----:R1:W2:Y:S02]  /*6150*/  SYNCS.PHASECHK.TRANS64.TRYWAIT P0, [R22+URZ+0x20], R7 ;  /* 0x00002007160075a7 */ /* 0x0022a4000800017f */
[----:B--2---:R-:W-:Y:S05]  /*6160*/  @!P0 NANOSLEEP.SYNCS 0x989680 ;  /* 0x009896800000895d */ /* 0x004fea0003900000 */
[----:B------:R-:W2:Y:S02]  /*6170*/  @!P0 SYNCS.PHASECHK.TRANS64 P0, [R22+URZ+0x20], R7 ;  /* 0x00002007160085a7 */ /* 0x000ea4000800007f */
[----:B--2---:R-:W-:Y:S05]  /*6180*/  @!P0 BRA `(.L_x_106) ;  /* 0xfffffffc00f08947 */ /* 0x004fea000383ffff */
[----:B------:R-:W-:Y:S05]  /*6190*/  BRA `(.L_x_125) ;  /* 0xfffffff000707947 */ /* 0x000fea000383ffff */
.L_x_114:
[----:B------:R-:W-:Y:S01]  /*61a0*/  BSSY B0, `(.L_x_126) ;  /* 0x0000006000007945 */ /* 0x000fe20003800000 */
[----:B------:R-:W-:-:S07]  /*61b0*/  IMAD.MOV.U32 R15, RZ, RZ, -0x1 ;  /* 0xffffffffff0f7424 */ /* 0x000fce00078e00ff */
[----:B------:R-:W-:Y:S05]  /*61c0*/  WARPSYNC.COLLECTIVE R15, `(.L_x_127) ;  /* 0x000000000f0c7348 */ /* 0x000fea0003c00000 */
[----:B------:R-:W-:Y:S02]  /*61d0*/  ELECT P6, UR62, PT ;  /* 0x00000000003e782f */ /* 0x000fe400038c0000 */
[----:B------:R-:W-:Y:S01]  /*61e0*/  MOV R14, UR62 ;  /* 0x0000003e000e7c02 */ /* 0x000fe20008000f00 */
[----:B------:R-:W-:Y:S10]  /*61f0*/  ENDCOLLECTIVE ;  /* 0x000000000000791b */ /* 0x000ff40003800000 */
.L_x_127:
[----:B------:R-:W-:Y:S05]  /*6200*/  BSYNC B0 ;  /* 0x0000000000007941 */ /* 0x000fea0003800000 */
.L_x_126:
[----:B------:R-:W-:Y:S05]  /*6210*/  BRA `(.L_x_128) ;  /* 0xfffffff800d07947 */ /* 0x000fea000383ffff */
.L_x_118:
[----:B0-----:R0:W1:Y:S02]  /*6220*/  SYNCS.PHASECHK.TRANS64.TRYWAIT P0, [R5+URZ], R2 ;  /* 0x00000002050075a7 */ /* 0x001064000800017f */
[----:B-1----:R-:W-:Y:S05]  /*6230*/  @!P0 NANOSLEEP.SYNCS 0x989680 ;  /* 0x009896800000895d */ /* 0x002fea0003900000 */
[----:B------:R-:W1:Y:S02]  /*6240*/  @!P0 SYNCS.PHASECHK.TRANS64 P0, [R5+URZ], R2 ;  /* 0x00000002050085a7 */ /* 0x000e64000800007f */
[----:B-1----:R-:W-:Y:S05]  /*6250*/  @!P0 BRA `(.L_x_118) ;  /* 0xfffffffc00f08947 */ /* 0x002fea000383ffff */
[----:B------:R-:W-:Y:S05]  /*6260*/  BRA `(.L_x_129) ;  /* 0xfffffffc00107947 */ /* 0x000fea000383ffff */
.L_x_119:
[----:B0-----:R0:W1:Y:S02]  /*6270*/  SYNCS.PHASECHK.TRANS64.TRYWAIT P0, [R7+URZ], R4 ;  /* 0x00000004070075a7 */ /* 0x001064000800017f */
[----:B-1----:R-:W-:Y:S05]  /*6280*/  @!P0 NANOSLEEP.SYNCS 0x989680 ;  /* 0x009896800000895d */ /* 0x002fea0003900000 */
[----:B------:R-:W1:Y:S02]  /*6290*/  @!P0 SYNCS.PHASECHK.TRANS64 P0, [R7+URZ], R4 ;  /* 0x00000004070085a7 */ /* 0x000e64000800007f */
[----:B-1----:R-:W-:Y:S05]  /*62a0*/  @!P0 BRA `(.L_x_119) ;  /* 0xfffffffc00f08947 */ /* 0x002fea000383ffff */
[----:B------:R-:W-:Y:S05]  /*62b0*/  BRA `(.L_x_130) ;  /* 0xfffffffc00207947 */ /* 0x000fea000383ffff */
.L_x_120:
[----:B0-----:R0:W1:Y:S02]  /*62c0*/  SYNCS.PHASECHK.TRANS64.TRYWAIT P0, [R6+URZ], R5 ;  /* 0x00000005060075a7 */ /* 0x001064000800017f */
[----:B-1----:R-:W-:Y:S05]  /*62d0*/  @!P0 NANOSLEEP.SYNCS 0x989680 ;  /* 0x009896800000895d */ /* 0x002fea0003900000 */
[----:B------:R-:W1:Y:S02]  /*62e0*/  @!P0 SYNCS.PHASECHK.TRANS64 P0, [R6+URZ], R5 ;  /* 0x00000005060085a7 */ /* 0x000e64000800007f */
[----:B-1----:R-:W-:Y:S05]  /*62f0*/  @!P0 BRA `(.L_x_120) ;  /* 0xfffffffc00f08947 */ /* 0x002fea000383ffff */
[----:B------:R-:W-:Y:S05]  /*6300*/  BRA `(.L_x_131) ;  /* 0xfffffffc00287947 */ /* 0x000fea000383ffff */
.L_x_132:
[----:B------:R-:W-:-:S00]  /*6310*/  BRA `(.L_x_132) ;  /* 0xfffffffc00fc7947 */ /* 0x000fc0000383ffff */
[----:B------:R-:W-:-:S00]  /*6320*/  NOP ;  /* 0x0000000000007918 */ /* 0x000fc00000000000 */
        /* <DEDUP_REMOVED lines=13> */
.L_x_133:


//--------------------- .nv.global.init           --------------------------
	.section	.nv.global.init,"aw",@progbits
.nv.global.init:
	.type		$str$22,@object
	.size		$str$22,($str$23 - $str$22)
$str$22:
        /*0000*/ 	.byte	0x6b, 0x5f, 0x74, 0x69, 0x6c, 0x65, 0x5f, 0x63, 0x6f, 0x75, 0x6e, 0x74, 0x20, 0x3e, 0x3d, 0x20
        /*0010*/ 	.byte	0x31, 0x00
	.type		$str$23,@object
	.size		$str$23,(__unnamed_1 - $str$23)
$str$23:
        /*0012*/ 	.byte	0x2f, 0x74, 0x6d, 0x70, 0x2f, 0x63, 0x75, 0x74, 0x6c, 0x61, 0x73, 0x73, 0x5f, 0x73, 0x77, 0x65
        /*0022*/ 	.byte	0x65, 0x70, 0x5f, 0x73, 0x72, 0x63, 0x2f, 0x69, 0x6e, 0x63, 0x6c, 0x75, 0x64, 0x65, 0x2f, 0x63
        /*0032*/ 	.byte	0x75, 0x74, 0x6c, 0x61, 0x73, 0x73, 0x2f, 0x67, 0x65, 0x6d, 0x6d, 0x2f, 0x63, 0x6f, 0x6c, 0x6c
        /*0042*/ 	.byte	0x65, 0x63, 0x74, 0x69, 0x76, 0x65, 0x2f, 0x73, 0x6d, 0x39, 0x30, 0x5f, 0x6d, 0x6d, 0x61, 0x5f
        /*0052*/ 	.byte	0x74, 0x6d, 0x61, 0x5f, 0x67, 0x6d, 0x6d, 0x61, 0x5f, 0x73, 0x73, 0x5f, 0x77, 0x61, 0x72, 0x70
        /*0062*/ 	.byte	0x73, 0x70, 0x65, 0x63, 0x69, 0x61, 0x6c, 0x69, 0x7a, 0x65, 0x64, 0x2e, 0x68, 0x70, 0x70, 0x00
	.type		__unnamed_1,@object
	.size		__unnamed_1,(.L_0 - __unnamed_1)
__unnamed_1:
        /*0072*/ 	.byte	0x76, 0x6f, 0x69, 0x64, 0x20, 0x63, 0x75, 0x74, 0x6c, 0x61, 0x73, 0x73, 0x3a, 0x3a, 0x67, 0x65
        /* <DEDUP_REMOVED lines=180> */
        /*0bc2*/ 	.byte	0x3a, 0x3a, 0x69, 0x64, 0x65, 0x6e, 0x74, 0x69, 0x74, 0x79, 0x5d, 0x00
.L_0:


//--------------------- .nv.shared._ZN7cutlass13device_kernelINS_4gemm6kernel13GemmUniversalIN4cute5tupleIJiiiiEEENS1_10collective13CollectiveMmaINS1_34MainloopSm90TmaGmmaWarpSpecializedILi4ENS5_IJNS4_1CILi2EEESB_NSA_ILi1EEEEEENS1_35KernelTmaWarpSpecializedCooperativeEEENS5_IJNSA_ILi128EEENSA_ILi64EEESH_EEENS_6half_tENS5_IJlSC_lEEESJ_SK_NS4_8TiledMMAINS4_8MMA_AtomIJNS4_4SM904GMMA25MMA_64x64x16_F32F16F16_SSILNSO_5MajorE0ELSQ_0ELNSO_7ScaleInE1ELSR_1EEEEEENS4_6LayoutINS5_IJSB_SC_SC_EEENS5_IJSC_NSA_ILi0EEESW_EEEEENS5_IJNS4_10UnderscoreESZ_SZ_EEEEENS4_23SM90_TMA_LOAD_MULTICASTENS4_14ComposedLayoutINS4_7SwizzleILi3ELi4ELi3EEENS4_18smem_ptr_flag_bitsILi16EEENSU_INS5_IJNSA_ILi8EEESH_EEENS5_IJSH_SC_EEEEEEEvNS4_8identityES12_S1C_vS1D_EENS_8epilogue10collective6detail29Sm90TmaWarpSpecializedAdapterINS1G_15DefaultEpilogueISJ_SK_SK_NS1F_6thread17LinearCombinationISJ_Li1EffLNS1K_9ScaleType4KindE0ELNS_15FloatRoundStyleE2ESJ_EENS1_15EpilogueDefaultEEEEEvvEEEEvNT_6ParamsE --------------------------
	.section	.nv.shared._ZN7cutlass13device_kernelINS_4gemm6kernel13GemmUniversalIN4cute5tupleIJiiiiEEENS1_10collective13CollectiveMmaINS1_34MainloopSm90TmaGmmaWarpSpecializedILi4ENS5_IJNS4_1CILi2EEESB_NSA_ILi1EEEEEENS1_35KernelTmaWarpSpecializedCooperativeEEENS5_IJNSA_ILi128EEENSA_ILi64EEESH_EEENS_6half_tENS5_IJlSC_lEEESJ_SK_NS4_8TiledMMAINS4_8MMA_AtomIJNS4_4SM904GMMA25MMA_64x64x16_F32F16F16_SSILNSO_5MajorE0ELSQ_0ELNSO_7ScaleInE1ELSR_1EEEEEENS4_6LayoutINS5_IJSB_SC_SC_EEENS5_IJSC_NSA_ILi0EEESW_EEEEENS5_IJNS4_10UnderscoreESZ_SZ_EEEEENS4_23SM90_TMA_LOAD_MULTICASTENS4_14ComposedLayoutINS4_7SwizzleILi3ELi4ELi3EEENS4_18smem_ptr_flag_bitsILi16EEENSU_INS5_IJNSA_ILi8EEESH_EEENS5_IJSH_SC_EEEEEEEvNS4_8identityES12_S1C_vS1D_EENS_8epilogue10collective6detail29Sm90TmaWarpSpecializedAdapterINS1G_15DefaultEpilogueISJ_SK_SK_NS1F_6thread17LinearCombinationISJ_Li1EffLNS1K_9ScaleType4KindE0ELNS_15FloatRoundStyleE2ESJ_EENS1_15EpilogueDefaultEEEEEvvEEEEvNT_6ParamsE,"aw",@nobits
	.sectionflags	@""
	.align	16
	.zero		1024


//--------------------- .nv.shared.reserved.0     --------------------------
	.section	.nv.shared.reserved.0,"aw",@nobits
	.weak		__nv_reservedSMEM_offset_0_alias
	.size		__nv_reservedSMEM_offset_0_alias, 0, 0
	.other		__nv_reservedSMEM_offset_0_alias,@"STO_CUDA_RESERVED_SHARED STV_DEFAULT"
__nv_reservedSMEM_offset_0_alias:
	.zero		0


//--------------------- .nv.global                --------------------------
	.section	.nv.global,"aw",@nobits
.nv.global:
	.type		_ZN39_INTERNAL_6cff42a4_4_k_cu_6280fa28_37144cute1_E,@object
	.size		_ZN39_INTERNAL_6cff42a4_4_k_cu_6280fa28_37144cute1_E,(_ZN39_INTERNAL_6cff42a4_4_k_cu_6280fa28_37144cuda3std3__45__cpo6cbeginE - _ZN39_INTERNAL_6cff42a4_4_k_cu_6280fa28_37144cute1_E)
_ZN39_INTERNAL_6cff42a4_4_k_cu_6280fa28_37144cute1_E:
	.zero		1
	.type		_ZN39_INTERNAL_6cff42a4_4_k_cu_6280fa28_37144cuda3std3__45__cpo6cbeginE,@object
	.size		_ZN39_INTERNAL_6cff42a4_4_k_cu_6280fa28_37144cuda3std3__45__cpo6cbeginE,(_ZN39_INTERNAL_6cff42a4_4_k_cu_6280fa28_37144cuda3std3__48in_placeE - _ZN39_INTERNAL_6cff42a4_4_k_cu_6280fa28_37144cuda3std3__45__cpo6cbeginE)
_ZN39_INTERNAL_6cff42a4_4_k_cu_6280fa28_37144cuda3std3__45__cpo6cbeginE:
	.zero		1
	.type		_ZN39_INTERNAL_6cff42a4_4_k_cu_6280fa28_37144cuda3std3__48in_placeE,@object
	.size		_ZN39_INTERNAL_6cff42a4_4_k_cu_6280fa28_37144cuda3std3__48in_placeE,(_ZN39_INTERNAL_6cff42a4_4_k_cu_6280fa28_37144cuda3std6ranges3__45__cpo9iter_moveE - _ZN39_INTERNAL_6cff42a4_4_k_cu_6280fa28_37144cuda3std3__48in_placeE)
_ZN39_INTERNAL_6cff42a4_4_k_cu_6280fa28_37144cuda3std3__48in_placeE:
	.zero		1
	.type		_ZN39_INTERNAL_6cff42a4_4_k_cu_6280fa28_37144cuda3std6ranges3__45__cpo9iter_moveE,@object
	.size		_ZN39_INTERNAL_6cff42a4_4_k_cu_6280fa28_37144cuda3std6ranges3__45__cpo9iter_moveE,(_ZN39_INTERNAL_6cff42a4_4_k_cu_6280fa28_37144cuda3std3__45__cpo5beginE - _ZN39_INTERNAL_6cff42a4_4_k_cu_6280fa28_37144cuda3std6ranges3__45__cpo9iter_moveE)
_ZN39_INTERNAL_6cff42a4_4_k_cu_6280fa28_37144cuda3std6ranges3__45__cpo9iter_moveE:
	.zero		1
	.type		_ZN39_INTERNAL_6cff42a4_4_k_cu_6280fa28_37144cuda3std3__45__cpo5beginE,@object
	.size		_ZN39_INTERNAL_6cff42a4_4_k_cu_6280fa28_37144cuda3std3__45__cpo5beginE,(_ZN39_INTERNAL_6cff42a4_4_k_cu_6280fa28_37144cuda3std3__441_GLOBAL__N__6cff42a4_4_k_cu_6280fa28_37146ignoreE - _ZN39_INTERNAL_6cff42a4_4_k_cu_6280fa28_37144cuda3std3__45__cpo5beginE)
_ZN39_INTERNAL_6cff42a4_4_k_cu_6280fa28_37144cuda3std3__45__cpo5beginE:
	.zero		1
	.type		_ZN39_INTERNAL_6cff42a4_4_k_cu_6280fa28_37144cuda3std3__441_GLOBAL__N__6cff42a4_4_k_cu_6280fa28_37146ignoreE,@object
	.size		_ZN39_INTERNAL_6cff42a4_4_k_cu_6280fa28_37144cuda3std3__441_GLOBAL__N__6cff42a4_4_k_cu_6280fa28_37146ignoreE,(_ZN39_INTERNAL_6cff42a4_4_k_cu_6280fa28_37144cute7productE - _ZN39_INTERNAL_6cff42a4_4_k_cu_6280fa28_37144cuda3std3__441_GLOBAL__N__6cff42a4_4_k_cu_6280fa28_37146ignoreE)
_ZN39_INTERNAL_6cff42a4_4_k_cu_6280fa28_37144cuda3std3__441_GLOBAL__N__6cff42a4_4_k_cu_6280fa28_37146ignoreE:
	.zero		1
	.type		_ZN39_INTERNAL_6cff42a4_4_k_cu_6280fa28_37144cute7productE,@object
	.size		_ZN39_INTERNAL_6cff42a4_4_k_cu_6280fa28_37144cute7productE,(_ZN39_INTERNAL_6cff42a4_4_k_cu_6280fa28_37144cuda3std3__45__cpo3endE - _ZN39_INTERNAL_6cff42a4_4_k_cu_6280fa28_37144cute7productE)
_ZN39_INTERNAL_6cff42a4_4_k_cu_6280fa28_37144cute7productE:
	.zero		1
	.type		_ZN39_INTERNAL_6cff42a4_4_k_cu_6280fa28_37144cuda3std3__45__cpo3endE,@object
	.size		_ZN39_INTERNAL_6cff42a4_4_k_cu_6280fa28_37144cuda3std3__45__cpo3endE,(_ZN39_INTERNAL_6cff42a4_4_k_cu_6280fa28_37144cuda3std3__419piecewise_constructE - _ZN39_INTERNAL_6cff42a4_4_k_cu_6280fa28_37144cuda3std3__45__cpo3endE)
_ZN39_INTERNAL_6cff42a4_4_k_cu_6280fa28_37144cuda3std3__45__cpo3endE:
	.zero		1
	.type		_ZN39_INTERNAL_6cff42a4_4_k_cu_6280fa28_37144cuda3std3__419piecewise_constructE,@object
	.size		_ZN39_INTERNAL_6cff42a4_4_k_cu_6280fa28_37144cuda3std3__419piecewise_constructE,(_ZN39_INTERNAL_6cff42a4_4_k_cu_6280fa28_37144cuda3std3__45__cpo4cendE - _ZN39_INTERNAL_6cff42a4_4_k_cu_6280fa28_37144cuda3std3__419piecewise_constructE)
_ZN39_INTERNAL_6cff42a4_4_k_cu_6280fa28_37144cuda3std3__419piecewise_constructE:
	.zero		1
	.type		_ZN39_INTERNAL_6cff42a4_4_k_cu_6280fa28_37144cuda3std3__45__cpo4cendE,@object
	.size		_ZN39_INTERNAL_6cff42a4_4_k_cu_6280fa28_37144cuda3std3__45__cpo4cendE,(_ZN39_INTERNAL_6cff42a4_4_k_cu_6280fa28_37144cuda3std6ranges3__45__cpo4swapE - _ZN39_INTERNAL_6cff42a4_4_k_cu_6280fa28_37144cuda3std3__45__cpo4cendE)
_ZN39_INTERNAL_6cff42a4_4_k_cu_6280fa28_37144cuda3std3__45__cpo4cendE:
	.zero		1
	.type		_ZN39_INTERNAL_6cff42a4_4_k_cu_6280fa28_37144cuda3std6ranges3__45__cpo4swapE,@object
	.size		_ZN39_INTERNAL_6cff42a4_4_k_cu_6280fa28_37144cuda3std6ranges3__45__cpo4swapE,(.L_8 - _ZN39_INTERNAL_6cff42a4_4_k_cu_6280fa28_37144cuda3std6ranges3__45__cpo4swapE)
_ZN39_INTERNAL_6cff42a4_4_k_cu_6280fa28_37144cuda3std6ranges3__45__cpo4swapE:
	.zero		1
.L_8:


//--------------------- .nv.constant0._ZN7cutlass13device_kernelINS_4gemm6kernel13GemmUniversalIN4cute5tupleIJiiiiEEENS1_10collective13CollectiveMmaINS1_34MainloopSm90TmaGmmaWarpSpecializedILi4ENS5_IJNS4_1CILi2EEESB_NSA_ILi1EEEEEENS1_35KernelTmaWarpSpecializedCooperativeEEENS5_IJNSA_ILi128EEENSA_ILi64EEESH_EEENS_6half_tENS5_IJlSC_lEEESJ_SK_NS4_8TiledMMAINS4_8MMA_AtomIJNS4_4SM904GMMA25MMA_64x64x16_F32F16F16_SSILNSO_5MajorE0ELSQ_0ELNSO_7ScaleInE1ELSR_1EEEEEENS4_6LayoutINS5_IJSB_SC_SC_EEENS5_IJSC_NSA_ILi0EEESW_EEEEENS5_IJNS4_10UnderscoreESZ_SZ_EEEEENS4_23SM90_TMA_LOAD_MULTICASTENS4_14ComposedLayoutINS4_7SwizzleILi3ELi4ELi3EEENS4_18smem_ptr_flag_bitsILi16EEENSU_INS5_IJNSA_ILi8EEESH_EEENS5_IJSH_SC_EEEEEEEvNS4_8identityES12_S1C_vS1D_EENS_8epilogue10collective6detail29Sm90TmaWarpSpecializedAdapterINS1G_15DefaultEpilogueISJ_SK_SK_NS1F_6thread17LinearCombinationISJ_Li1EffLNS1K_9ScaleType4KindE0ELNS_15FloatRoundStyleE2ESJ_EENS1_15EpilogueDefaultEEEEEvvEEEEvNT_6ParamsE --------------------------
	.section	.nv.constant0._ZN7cutlass13device_kernelINS_4gemm6kernel13GemmUniversalIN4cute5tupleIJiiiiEEENS1_10collective13CollectiveMmaINS1_34MainloopSm90TmaGmmaWarpSpecializedILi4ENS5_IJNS4_1CILi2EEESB_NSA_ILi1EEEEEENS1_35KernelTmaWarpSpecializedCooperativeEEENS5_IJNSA_ILi128EEENSA_ILi64EEESH_EEENS_6half_tENS5_IJlSC_lEEESJ_SK_NS4_8TiledMMAINS4_8MMA_AtomIJNS4_4SM904GMMA25MMA_64x64x16_F32F16F16_SSILNSO_5MajorE0ELSQ_0ELNSO_7ScaleInE1ELSR_1EEEEEENS4_6LayoutINS5_IJSB_SC_SC_EEENS5_IJSC_NSA_ILi0EEESW_EEEEENS5_IJNS4_10UnderscoreESZ_SZ_EEEEENS4_23SM90_TMA_LOAD_MULTICASTENS4_14ComposedLayoutINS4_7SwizzleILi3ELi4ELi3EEENS4_18smem_ptr_flag_bitsILi16EEENSU_INS5_IJNSA_ILi8EEESH_EEENS5_IJSH_SC_EEEEEEEvNS4_8identityES12_S1C_vS1D_EENS_8epilogue10collective6detail29Sm90TmaWarpSpecializedAdapterINS1G_15DefaultEpilogueISJ_SK_SK_NS1F_6thread17LinearCombinationISJ_Li1EffLNS1K_9ScaleType4KindE0ELNS_15FloatRoundStyleE2ESJ_EENS1_15EpilogueDefaultEEEEEvvEEEEvNT_6ParamsE,"a",@progbits
	.sectionflags	@""
	.align	4
.nv.constant0._ZN7cutlass13device_kernelINS_4gemm6kernel13GemmUniversalIN4cute5tupleIJiiiiEEENS1_10collective13CollectiveMmaINS1_34MainloopSm90TmaGmmaWarpSpecializedILi4ENS5_IJNS4_1CILi2EEESB_NSA_ILi1EEEEEENS1_35KernelTmaWarpSpecializedCooperativeEEENS5_IJNSA_ILi128EEENSA_ILi64EEESH_EEENS_6half_tENS5_IJlSC_lEEESJ_SK_NS4_8TiledMMAINS4_8MMA_AtomIJNS4_4SM904GMMA25MMA_64x64x16_F32F16F16_SSILNSO_5MajorE0ELSQ_0ELNSO_7ScaleInE1ELSR_1EEEEEENS4_6LayoutINS5_IJSB_SC_SC_EEENS5_IJSC_NSA_ILi0EEESW_EEEEENS5_IJNS4_10UnderscoreESZ_SZ_EEEEENS4_23SM90_TMA_LOAD_MULTICASTENS4_14ComposedLayoutINS4_7SwizzleILi3ELi4ELi3EEENS4_18smem_ptr_flag_bitsILi16EEENSU_INS5_IJNSA_ILi8EEESH_EEENS5_IJSH_SC_EEEEEEEvNS4_8identityES12_S1C_vS1D_EENS_8epilogue10collective6detail29Sm90TmaWarpSpecializedAdapterINS1G_15DefaultEpilogueISJ_SK_SK_NS1F_6thread17LinearCombinationISJ_Li1EffLNS1K_9ScaleType4KindE0ELNS_15FloatRoundStyleE2ESJ_EENS1_15EpilogueDefaultEEEEEvvEEEEvNT_6ParamsE:
	.zero		1664


//--------------------- SYMBOLS --------------------------

	.type		.nv.reservedSmem.offset0,@object
	.size		.nv.reservedSmem.offset0,0x4
	.type		__assertfail,@function
